// auto-generated by cutlass_sweep.sparse_gemm — config: {"arch": "sm_100", "cluster_m": 1, "cluster_n": 1, "dtype": "int8", "tile_k": 128, "tile_m": 128, "tile_n": 64}
#include "cutlass/cutlass.h"
#include "cutlass/gemm/collective/collective_builder.hpp"
#include "cutlass/gemm/device/gemm_universal_adapter.h"
#include "cutlass/gemm/kernel/gemm_universal.hpp"
#include "cutlass/epilogue/collective/collective_builder.hpp"

using Elem = int8_t;
using Acc  = int32_t;
using TileShape    = cute::Shape<cute::_128, cute::_64, cute::_128>;
using ClusterShape = cute::Shape<cute::_1, cute::_1, cute::_1>;

using CollectiveEpilogue = typename cutlass::epilogue::collective::CollectiveBuilder<
    cutlass::arch::Sm100, cutlass::arch::OpClassSparseTensorOp,
    TileShape, ClusterShape,
    cutlass::epilogue::collective::EpilogueTileAuto,
    Acc, Acc,
    Acc, cutlass::layout::ColumnMajor, 128 / cutlass::sizeof_bits<Acc>::value,
    Acc, cutlass::layout::ColumnMajor, 128 / cutlass::sizeof_bits<Acc>::value,
    cutlass::epilogue::TmaWarpSpecialized1Sm
  >::CollectiveOp;

using CollectiveMainloop = typename cutlass::gemm::collective::CollectiveBuilder<
    cutlass::arch::Sm100, cutlass::arch::OpClassSparseTensorOp,
    Elem, cutlass::layout::RowMajor, 2 * 128 / cutlass::sizeof_bits<Elem>::value,
    Elem, cutlass::layout::ColumnMajor, 128 / cutlass::sizeof_bits<Elem>::value,
    Acc,
    TileShape, ClusterShape,
    cutlass::gemm::collective::StageCountAutoCarveoutEpi<CollectiveEpilogue>,
    cutlass::gemm::KernelSparseTmaWarpSpecialized1SmSm100
  >::CollectiveOp;

using GemmKernel = cutlass::gemm::kernel::GemmUniversal<
    cute::Shape<int,int,int,int>,
    CollectiveMainloop,
    CollectiveEpilogue
>;
using Gemm = cutlass::gemm::device::GemmUniversalAdapter<GemmKernel>;

auto* _anchor = &cutlass::device_kernel<GemmKernel>;


// ===== COMPILED SASS (sm_100a) =====

	.target	sm_100a

	.elftype	@"ET_EXEC"


//--------------------- .note.nv.tkinfo           --------------------------
	.section	.note.nv.tkinfo,"",@"SHT_NOTE"
	.sectionflags	@"SHF_NOTE_NV_TKINFO"
	.tkinfo
        /*0018*/ 	.word	0x00000002
        /*0030*/ 	.string	""
        /*0030*/ 	.string	"ptxas"
        /*0030*/ 	.string	"Cuda compilation tools, release 13.0, V13.0.88"
        /*0030*/ 	.string	"Build cuda_13.0.r13.0/compiler.36424714_0"
        /*0030*/ 	.string	"-arch sm_100a -m 64 "



//--------------------- .note.nv.cuinfo           --------------------------
	.section	.note.nv.cuinfo,"",@"SHT_NOTE"
	.sectionflags	@"SHF_NOTE_NV_CUINFO"
        /*0018*/ 	.short	0x0002
        /*001a*/ 	.short	0x0064
        /*001c*/ 	.short	0x0082
	.zero		2


//--------------------- .nv.info                  --------------------------
	.section	.nv.info,"",@"SHT_CUDA_INFO"
	.align	4


	//----- nvinfo : EIATTR_REGCOUNT
	.align		4
        /*0000*/ 	.byte	0x04, 0x2f
        /*0002*/ 	.short	(.L_19 - .L_18)
	.align		4
.L_18:
        /*0004*/ 	.word	index@(_ZN7cutlass13device_kernelINS_4gemm6kernel13GemmUniversalIN4cute5tupleIJiiiiEEENS1_10collective13CollectiveMmaINS1_41MainloopSm100TmaUmmaWarpSpecializedSparseILi10ELi2ELi2ENS5_IJNS4_1CILi1EEESB_SB_EEEEENS5_IJNSA_ILi128EEENSA_ILi64EEESE_EEEaNS5_IJNS4_6LayoutINS5_IJiNS5_IJNSA_ILi2EEEiEEEiEEENS5_IJlNS5_IJSB_SI_EEElEEEEENSH_INS5_IJNS5_IJSE_iEEESO_iEEENS5_IJNS5_IJSE_NSA_ILi16384EEEEEENS5_IJSB_lEEElEEEEEEEEaNS5_IJlSB_lEEENS4_8TiledMMAINS4_8MMA_AtomIJNS4_22SM100_MMA_S8_SS_SPARSEIaaiLi128ELi64ELNS4_4UMMA5MajorE0ELS11_0ELNS10_8SaturateE0EEEEEENSH_ISC_NS5_IJNSA_ILi0EEES15_S15_EEEEENS5_IJNS4_10UnderscoreES18_S18_EEEEENS4_13SM90_TMA_LOADENS4_14ComposedLayoutINS4_7SwizzleILi2ELi4ELi3EEENS4_25smem_sparse_ptr_flag_bitsILi2ELi8EEENSH_INS5_IJNS5_IJSB_NSA_ILi8EEEEEENS5_IJSI_SF_EEEEEENS5_IJNS5_IJS15_SE_EEESL_EEEEEEEvNS4_8identityES1B_NS1C_INS1D_ILi3ELi4ELi3EEENS4_18smem_ptr_flag_bitsILi8EEENSH_INS5_IJS1H_SE_EEENS5_IJSE_SB_EEEEEEEvS1P_EENS_8epilogue10collective18CollectiveEpilogueINS1Y_23Sm100TmaWarpSpecializedILi4ELi2ELi16ELb1ELb0EEEJSG_NS5_IJNSH_ISE_SB_EENSH_INSA_ILi16EEESB_EEEEEiNS5_IJSB_llEEEiS27_NS1Y_6fusion15FusionCallbacksIS22_NS28_17LinearCombinationIiiiiLNS_15FloatRoundStyleE2EEESG_S26_JEEENS4_5SM1004TMEM4LOAD26SM100_TMEM_LOAD_32dp32b16xES1B_NS1C_INS1D_ILi2ELi5ELi2EEENS1R_ILi32EEENSH_INS5_IJNSA_ILi32EEENSA_ILi4EEEEEENS5_IJSB_S2K_EEEEEEENS4_39AutoVectorizingCopyWithAssumedAlignmentILi128EEENS4_14SM90_TMA_STOREES2P_S2R_S2R_EEEvvEEEEvNT_6ParamsE)
        /*0008*/ 	.word	0x00000055


	//----- nvinfo : EIATTR_FRAME_SIZE
	.align		4
.L_19:
        /*000c*/ 	.byte	0x04, 0x11
        /*000e*/ 	.short	(.L_21 - .L_20)
	.align		4
.L_20:
        /*0010*/ 	.word	index@($__internal_2_$__cuda_sm10x_tcgen05_guardrail_trap_unallocated_columns_being_dealloced)
        /*0014*/ 	.word	0x00000000


	//----- nvinfo : EIATTR_FRAME_SIZE
	.align		4
.L_21:
        /*0018*/ 	.byte	0x04, 0x11
        /*001a*/ 	.short	(.L_23 - .L_22)
	.align		4
.L_22:
        /*001c*/ 	.word	index@($__internal_1_$__cuda_sm10x_tcgen05_guardrail_trap_phase_invalid_during_alloc)
        /*0020*/ 	.word	0x00000000


	//----- nvinfo : EIATTR_FRAME_SIZE
	.align		4
.L_23:
        /*0024*/ 	.byte	0x04, 0x11
        /*0026*/ 	.short	(.L_25 - .L_24)
	.align		4
.L_24:
        /*0028*/ 	.word	index@($__internal_0_$__cuda_sm10x_tcgen05_guardrail_trap_col_being_dealloced_not_returned_by_alloc)
        /*002c*/ 	.word	0x00000000


	//----- nvinfo : EIATTR_FRAME_SIZE
	.align		4
.L_25:
        /*0030*/ 	.byte	0x04, 0x11
        /*0032*/ 	.short	(.L_27 - .L_26)
	.align		4
.L_26:
        /*0034*/ 	.word	index@(_ZN7cutlass13device_kernelINS_4gemm6kernel13GemmUniversalIN4cute5tupleIJiiiiEEENS1_10collective13CollectiveMmaINS1_41MainloopSm100TmaUmmaWarpSpecializedSparseILi10ELi2ELi2ENS5_IJNS4_1CILi1EEESB_SB_EEEEENS5_IJNSA_ILi128EEENSA_ILi64EEESE_EEEaNS5_IJNS4_6LayoutINS5_IJiNS5_IJNSA_ILi2EEEiEEEiEEENS5_IJlNS5_IJSB_SI_EEElEEEEENSH_INS5_IJNS5_IJSE_iEEESO_iEEENS5_IJNS5_IJSE_NSA_ILi16384EEEEEENS5_IJSB_lEEElEEEEEEEEaNS5_IJlSB_lEEENS4_8TiledMMAINS4_8MMA_AtomIJNS4_22SM100_MMA_S8_SS_SPARSEIaaiLi128ELi64ELNS4_4UMMA5MajorE0ELS11_0ELNS10_8SaturateE0EEEEEENSH_ISC_NS5_IJNSA_ILi0EEES15_S15_EEEEENS5_IJNS4_10UnderscoreES18_S18_EEEEENS4_13SM90_TMA_LOADENS4_14ComposedLayoutINS4_7SwizzleILi2ELi4ELi3EEENS4_25smem_sparse_ptr_flag_bitsILi2ELi8EEENSH_INS5_IJNS5_IJSB_NSA_ILi8EEEEEENS5_IJSI_SF_EEEEEENS5_IJNS5_IJS15_SE_EEESL_EEEEEEEvNS4_8identityES1B_NS1C_INS1D_ILi3ELi4ELi3EEENS4_18smem_ptr_flag_bitsILi8EEENSH_INS5_IJS1H_SE_EEENS5_IJSE_SB_EEEEEEEvS1P_EENS_8epilogue10collective18CollectiveEpilogueINS1Y_23Sm100TmaWarpSpecializedILi4ELi2ELi16ELb1ELb0EEEJSG_NS5_IJNSH_ISE_SB_EENSH_INSA_ILi16EEESB_EEEEEiNS5_IJSB_llEEEiS27_NS1Y_6fusion15FusionCallbacksIS22_NS28_17LinearCombinationIiiiiLNS_15FloatRoundStyleE2EEESG_S26_JEEENS4_5SM1004TMEM4LOAD26SM100_TMEM_LOAD_32dp32b16xES1B_NS1C_INS1D_ILi2ELi5ELi2EEENS1R_ILi32EEENSH_INS5_IJNSA_ILi32EEENSA_ILi4EEEEEENS5_IJSB_S2K_EEEEEEENS4_39AutoVectorizingCopyWithAssumedAlignmentILi128EEENS4_14SM90_TMA_STOREES2P_S2R_S2R_EEEvvEEEEvNT_6ParamsE)
        /*0038*/ 	.word	0x00000000


	//----- nvinfo : EIATTR_MIN_STACK_SIZE
	.align		4
.L_27:
        /*003c*/ 	.byte	0x04, 0x12
        /*003e*/ 	.short	(.L_29 - .L_28)
	.align		4
.L_28:
        /*0040*/ 	.word	index@(_ZN7cutlass13device_kernelINS_4gemm6kernel13GemmUniversalIN4cute5tupleIJiiiiEEENS1_10collective13CollectiveMmaINS1_41MainloopSm100TmaUmmaWarpSpecializedSparseILi10ELi2ELi2ENS5_IJNS4_1CILi1EEESB_SB_EEEEENS5_IJNSA_ILi128EEENSA_ILi64EEESE_EEEaNS5_IJNS4_6LayoutINS5_IJiNS5_IJNSA_ILi2EEEiEEEiEEENS5_IJlNS5_IJSB_SI_EEElEEEEENSH_INS5_IJNS5_IJSE_iEEESO_iEEENS5_IJNS5_IJSE_NSA_ILi16384EEEEEENS5_IJSB_lEEElEEEEEEEEaNS5_IJlSB_lEEENS4_8TiledMMAINS4_8MMA_AtomIJNS4_22SM100_MMA_S8_SS_SPARSEIaaiLi128ELi64ELNS4_4UMMA5MajorE0ELS11_0ELNS10_8SaturateE0EEEEEENSH_ISC_NS5_IJNSA_ILi0EEES15_S15_EEEEENS5_IJNS4_10UnderscoreES18_S18_EEEEENS4_13SM90_TMA_LOADENS4_14ComposedLayoutINS4_7SwizzleILi2ELi4ELi3EEENS4_25smem_sparse_ptr_flag_bitsILi2ELi8EEENSH_INS5_IJNS5_IJSB_NSA_ILi8EEEEEENS5_IJSI_SF_EEEEEENS5_IJNS5_IJS15_SE_EEESL_EEEEEEEvNS4_8identityES1B_NS1C_INS1D_ILi3ELi4ELi3EEENS4_18smem_ptr_flag_bitsILi8EEENSH_INS5_IJS1H_SE_EEENS5_IJSE_SB_EEEEEEEvS1P_EENS_8epilogue10collective18CollectiveEpilogueINS1Y_23Sm100TmaWarpSpecializedILi4ELi2ELi16ELb1ELb0EEEJSG_NS5_IJNSH_ISE_SB_EENSH_INSA_ILi16EEESB_EEEEEiNS5_IJSB_llEEEiS27_NS1Y_6fusion15FusionCallbacksIS22_NS28_17LinearCombinationIiiiiLNS_15FloatRoundStyleE2EEESG_S26_JEEENS4_5SM1004TMEM4LOAD26SM100_TMEM_LOAD_32dp32b16xES1B_NS1C_INS1D_ILi2ELi5ELi2EEENS1R_ILi32EEENSH_INS5_IJNSA_ILi32EEENSA_ILi4EEEEEENS5_IJSB_S2K_EEEEEEENS4_39AutoVectorizingCopyWithAssumedAlignmentILi128EEENS4_14SM90_TMA_STOREES2P_S2R_S2R_EEEvvEEEEvNT_6ParamsE)
        /*0044*/ 	.word	0x00000000
.L_29:


//--------------------- .nv.compat                --------------------------
	.section	.nv.compat,"",@"SHT_CUDA_COMPAT_INFO"
	.align	4
        /*0000*/ 	.byte	0x02, 0x09, 0x01, 0x00, 0x02, 0x02, 0x03, 0x00, 0x02, 0x05, 0x06, 0x00, 0x03, 0x07, 0x01, 0x01
        /*0010*/ 	.byte	0x02, 0x03, 0x01, 0x00, 0x02, 0x06, 0x01, 0x00, 0x04, 0x0b, 0x08, 0x00, 0x01, 0x00, 0x00, 0x00
        /*0020*/ 	.byte	0x00, 0x00, 0x00, 0x00


//--------------------- .nv.info._ZN7cutlass13device_kernelINS_4gemm6kernel13GemmUniversalIN4cute5tupleIJiiiiEEENS1_10collective13CollectiveMmaINS1_41MainloopSm100TmaUmmaWarpSpecializedSparseILi10ELi2ELi2ENS5_IJNS4_1CILi1EEESB_SB_EEEEENS5_IJNSA_ILi128EEENSA_ILi64EEESE_EEEaNS5_IJNS4_6LayoutINS5_IJiNS5_IJNSA_ILi2EEEiEEEiEEENS5_IJlNS5_IJSB_SI_EEElEEEEENSH_INS5_IJNS5_IJSE_iEEESO_iEEENS5_IJNS5_IJSE_NSA_ILi16384EEEEEENS5_IJSB_lEEElEEEEEEEEaNS5_IJlSB_lEEENS4_8TiledMMAINS4_8MMA_AtomIJNS4_22SM100_MMA_S8_SS_SPARSEIaaiLi128ELi64ELNS4_4UMMA5MajorE0ELS11_0ELNS10_8SaturateE0EEEEEENSH_ISC_NS5_IJNSA_ILi0EEES15_S15_EEEEENS5_IJNS4_10UnderscoreES18_S18_EEEEENS4_13SM90_TMA_LOADENS4_14ComposedLayoutINS4_7SwizzleILi2ELi4ELi3EEENS4_25smem_sparse_ptr_flag_bitsILi2ELi8EEENSH_INS5_IJNS5_IJSB_NSA_ILi8EEEEEENS5_IJSI_SF_EEEEEENS5_IJNS5_IJS15_SE_EEESL_EEEEEEEvNS4_8identityES1B_NS1C_INS1D_ILi3ELi4ELi3EEENS4_18smem_ptr_flag_bitsILi8EEENSH_INS5_IJS1H_SE_EEENS5_IJSE_SB_EEEEEEEvS1P_EENS_8epilogue10collective18CollectiveEpilogueINS1Y_23Sm100TmaWarpSpecializedILi4ELi2ELi16ELb1ELb0EEEJSG_NS5_IJNSH_ISE_SB_EENSH_INSA_ILi16EEESB_EEEEEiNS5_IJSB_llEEEiS27_NS1Y_6fusion15FusionCallbacksIS22_NS28_17LinearCombinationIiiiiLNS_15FloatRoundStyleE2EEESG_S26_JEEENS4_5SM1004TMEM4LOAD26SM100_TMEM_LOAD_32dp32b16xES1B_NS1C_INS1D_ILi2ELi5ELi2EEENS1R_ILi32EEENSH_INS5_IJNSA_ILi32EEENSA_ILi4EEEEEENS5_IJSB_S2K_EEEEEEENS4_39AutoVectorizingCopyWithAssumedAlignmentILi128EEENS4_14SM90_TMA_STOREES2P_S2R_S2R_EEEvvEEEEvNT_6ParamsE --------------------------
	.section	.nv.info._ZN7cutlass13device_kernelINS_4gemm6kernel13GemmUniversalIN4cute5tupleIJiiiiEEENS1_10collective13CollectiveMmaINS1_41MainloopSm100TmaUmmaWarpSpecializedSparseILi10ELi2ELi2ENS5_IJNS4_1CILi1EEESB_SB_EEEEENS5_IJNSA_ILi128EEENSA_ILi64EEESE_EEEaNS5_IJNS4_6LayoutINS5_IJiNS5_IJNSA_ILi2EEEiEEEiEEENS5_IJlNS5_IJSB_SI_EEElEEEEENSH_INS5_IJNS5_IJSE_iEEESO_iEEENS5_IJNS5_IJSE_NSA_ILi16384EEEEEENS5_IJSB_lEEElEEEEEEEEaNS5_IJlSB_lEEENS4_8TiledMMAINS4_8MMA_AtomIJNS4_22SM100_MMA_S8_SS_SPARSEIaaiLi128ELi64ELNS4_4UMMA5MajorE0ELS11_0ELNS10_8SaturateE0EEEEEENSH_ISC_NS5_IJNSA_ILi0EEES15_S15_EEEEENS5_IJNS4_10UnderscoreES18_S18_EEEEENS4_13SM90_TMA_LOADENS4_14ComposedLayoutINS4_7SwizzleILi2ELi4ELi3EEENS4_25smem_sparse_ptr_flag_bitsILi2ELi8EEENSH_INS5_IJNS5_IJSB_NSA_ILi8EEEEEENS5_IJSI_SF_EEEEEENS5_IJNS5_IJS15_SE_EEESL_EEEEEEEvNS4_8identityES1B_NS1C_INS1D_ILi3ELi4ELi3EEENS4_18smem_ptr_flag_bitsILi8EEENSH_INS5_IJS1H_SE_EEENS5_IJSE_SB_EEEEEEEvS1P_EENS_8epilogue10collective18CollectiveEpilogueINS1Y_23Sm100TmaWarpSpecializedILi4ELi2ELi16ELb1ELb0EEEJSG_NS5_IJNSH_ISE_SB_EENSH_INSA_ILi16EEESB_EEEEEiNS5_IJSB_llEEEiS27_NS1Y_6fusion15FusionCallbacksIS22_NS28_17LinearCombinationIiiiiLNS_15FloatRoundStyleE2EEESG_S26_JEEENS4_5SM1004TMEM4LOAD26SM100_TMEM_LOAD_32dp32b16xES1B_NS1C_INS1D_ILi2ELi5ELi2EEENS1R_ILi32EEENSH_INS5_IJNSA_ILi32EEENSA_ILi4EEEEEENS5_IJSB_S2K_EEEEEEENS4_39AutoVectorizingCopyWithAssumedAlignmentILi128EEENS4_14SM90_TMA_STOREES2P_S2R_S2R_EEEvvEEEEvNT_6ParamsE,"",@"SHT_CUDA_INFO"
	.sectionflags	@""
	.align	4


	//----- nvinfo : EIATTR_CUDA_API_VERSION
	.align		4
        /*0000*/ 	.byte	0x04, 0x37
        /*0002*/ 	.short	(.L_31 - .L_30)
.L_30:
        /*0004*/ 	.word	0x00000082


	//----- nvinfo : EIATTR_KPARAM_INFO
	.align		4
.L_31:
        /*0008*/ 	.byte	0x04, 0x17
        /*000a*/ 	.short	(.L_33 - .L_32)
.L_32:
        /*000c*/ 	.word	0x00000000
        /*0010*/ 	.short	0x0000
        /*0012*/ 	.short	0x0000
        /*0014*/ 	.byte	0x00, 0xf0, 0x01, 0x28


	//----- nvinfo : EIATTR_AT_ENTRY_FRAGMENTS
	.align		4
.L_33:
        /*0018*/ 	.byte	0x04, 0x4f
        /*001a*/ 	.short	(.L_35 - .L_34)


	//   ....[0]....
.L_34:
        /*001c*/ 	.word	0x00000006


	//----- nvinfo : EIATTR_RESERVED_SMEM_USED
	.align		4
.L_35:
        /*0020*/ 	.byte	0x01, 0x41
	.zero		2


	//----- nvinfo : EIATTR_SPARSE_MMA_MASK
	.align		4
        /*0024*/ 	.byte	0x03, 0x50
        /*0026*/ 	.short	0x0040


	//----- nvinfo : EIATTR_TCGEN05_1CTA_USED
	.align		4
        /*0028*/ 	.byte	0x01, 0x51
	.zero		2


	//----- nvinfo : EIATTR_MAXREG_COUNT
	.align		4
        /*002c*/ 	.byte	0x03, 0x1b
        /*002e*/ 	.short	0x00ff


	//----- nvinfo : EIATTR_NUM_BARRIERS
	.align		4
        /*0030*/ 	.byte	0x02, 0x4c
        /*0032*/ 	.byte	0x07
	.zero		1


	//----- nvinfo : EIATTR_EXTERNS
	.align		4
        /*0034*/ 	.byte	0x04, 0x0f
        /*0036*/ 	.short	(.L_37 - .L_36)


	//   ....[0]....
	.align		4
.L_36:
        /*0038*/ 	.word	index@(__assertfail)


	//----- nvinfo : EIATTR_MERCURY_ISA_VERSION
	.align		4
.L_37:
        /*003c*/ 	.byte	0x03, 0x5f
        /*003e*/ 	.short	0x0101


	//----- nvinfo : EIATTR_INT_WARP_WIDE_INSTR_OFFSETS
	.align		4
        /*0040*/ 	.byte	0x04, 0x31
        /*0042*/ 	.short	(.L_39 - .L_38)


	//   ....[0]....
.L_38:
        /*0044*/ 	.word	0x00001b80


	//   ....[1]....
        /*0048*/ 	.word	0x00003780


	//   ....[2]....
        /*004c*/ 	.word	0x000037a0


	//   ....[3]....
        /*0050*/ 	.word	0x000037d0


	//   ....[4]....
        /*0054*/ 	.word	0x000040e0


	//   ....[5]....
        /*0058*/ 	.word	0x00004100


	//   ....[6]....
        /*005c*/ 	.word	0x000041a0


	//   ....[7]....
        /*0060*/ 	.word	0x00004240


	//   ....[8]....
        /*0064*/ 	.word	0x00004300


	//   ....[9]....
        /*0068*/ 	.word	0x00004380


	//   ....[10]....
        /*006c*/ 	.word	0x000043a0


	//   ....[11]....
        /*0070*/ 	.word	0x00004470


	//   ....[12]....
        /*0074*/ 	.word	0x00004500


	//   ....[13]....
        /*0078*/ 	.word	0x000045c0


	//   ....[14]....
        /*007c*/ 	.word	0x00004650


	//   ....[15]....
        /*0080*/ 	.word	0x00004670


	//   ....[16]....
        /*0084*/ 	.word	0x000047a0


	//   ....[17]....
        /*0088*/ 	.word	0x00004800


	//   ....[18]....
        /*008c*/ 	.word	0x000048b0


	//   ....[19]....
        /*0090*/ 	.word	0x00004a00


	//   ....[20]....
        /*0094*/ 	.word	0x00004a60


	//   ....[21]....
        /*0098*/ 	.word	0x00004a80


	//   ....[22]....
        /*009c*/ 	.word	0x00004aa0


	//   ....[23]....
        /*00a0*/ 	.word	0x00004c70


	//----- nvinfo : EIATTR_COOP_GROUP_MASK_REGIDS
	.align		4
.L_39:
        /*00a4*/ 	.byte	0x04, 0x29
        /*00a6*/ 	.short	(.L_41 - .L_40)


	//   ....[0]....
.L_40:
        /*00a8*/ 	.word	0xffffffff


	//   ....[1]....
        /*00ac*/ 	.word	0xffffffff


	//   ....[2]....
        /*00b0*/ 	.word	0xffffffff


	//   ....[3]....
        /*00b4*/ 	.word	0xffffffff


	//   ....[4]....
        /*00b8*/ 	.word	0xffffffff


	//   ....[5]....
        /*00bc*/ 	.word	0xffffffff


	//   ....[6]....
        /*00c0*/ 	.word	0xffffffff


	//   ....[7]....
        /*00c4*/ 	.word	0xffffffff


	//   ....[8]....
        /*00c8*/ 	.word	0xffffffff


	//   ....[9]....
        /*00cc*/ 	.word	0xffffffff


	//   ....[10]....
        /*00d0*/ 	.word	0xffffffff


	//   ....[11]....
        /*00d4*/ 	.word	0xffffffff


	//   ....[12]....
        /*00d8*/ 	.word	0xffffffff


	//----- nvinfo : EIATTR_COOP_GROUP_INSTR_OFFSETS
	.align		4
.L_41:
        /*00dc*/ 	.byte	0x04, 0x28
        /*00de*/ 	.short	(.L_43 - .L_42)


	//   ....[0]....
.L_42:
        /*00e0*/ 	.word	0x00000090


	//   ....[1]....
        /*00e4*/ 	.word	0x00000500


	//   ....[2]....
        /*00e8*/ 	.word	0x00000740


	//   ....[3]....
        /*00ec*/ 	.word	0x000008e0


	//   ....[4]....
        /*00f0*/ 	.word	0x000009e0


	//   ....[5]....
        /*00f4*/ 	.word	0x00000b50


	//   ....[6]....
        /*00f8*/ 	.word	0x00000cb0


	//   ....[7]....
        /*00fc*/ 	.word	0x00001a70


	//   ....[8]....
        /*0100*/ 	.word	0x00002bc0


	//   ....[9]....
        /*0104*/ 	.word	0x00002dd0


	//   ....[10]....
        /*0108*/ 	.word	0x00002e00


	//   ....[11]....
        /*010c*/ 	.word	0x00003660


	//   ....[12]....
        /*0110*/ 	.word	0x00003890


	//----- nvinfo : EIATTR_VRC_CTA_INIT_COUNT
	.align		4
.L_43:
        /*0114*/ 	.byte	0x02, 0x4a
        /*0116*/ 	.byte	0x80
	.zero		1


	//----- nvinfo : EIATTR_SYSCALL_OFFSETS
	.align		4
        /*0118*/ 	.byte	0x04, 0x46
        /*011a*/ 	.short	(.L_45 - .L_44)


	//   ....[0]....
.L_44:
        /*011c*/ 	.word	0x000056e0


	//   ....[1]....
        /*0120*/ 	.word	0x000057d0


	//   ....[2]....
        /*0124*/ 	.word	0x00006020


	//   ....[3]....
        /*0128*/ 	.word	0x00006a10


	//   ....[4]....
        /*012c*/ 	.word	0x000073e0


	//   ....[5]....
        /*0130*/ 	.word	0x00007da0


	//----- nvinfo : EIATTR_MBARRIER_INSTR_OFFSETS
	.align		4
.L_45:
        /*0134*/ 	.byte	0x04, 0x39
        /*0136*/ 	.short	(.L_47 - .L_46)


	//   ....[0]....
.L_46:
        /*0138*/ 	.word	0x000005e0
        /*013c*/ 	.word	0x000000ff
        /*0140*/ 	.word	0x00000000
        /*0144*/ 	.short	0x0100
        /*0146*/ 	.byte	0x05
	.zero		1


	//   ....[1]....
        /*0148*/ 	.word	0x000005f0
        /*014c*/ 	.word	0x000000ff
        /*0150*/ 	.word	0x00000050
        /*0154*/ 	.short	0x0100
        /*0156*/ 	.byte	0x05
	.zero		1


	//   ....[2]....
        /*0158*/ 	.word	0x00000600
        /*015c*/ 	.word	0x000000ff
        /*0160*/ 	.word	0x00000008
        /*0164*/ 	.short	0x0100
        /*0166*/ 	.byte	0x05
	.zero		1


	//   ....[3]....
        /*0168*/ 	.word	0x00000610
        /*016c*/ 	.word	0x000000ff
        /*0170*/ 	.word	0x00000058
        /*0174*/ 	.short	0x0100
        /*0176*/ 	.byte	0x05
	.zero		1


	//   ....[4]....
        /*0178*/ 	.word	0x00000620
        /*017c*/ 	.word	0x000000ff
        /*0180*/ 	.word	0x00000010
        /*0184*/ 	.short	0x0100
        /*0186*/ 	.byte	0x05
	.zero		1


	//   ....[5]....
        /*0188*/ 	.word	0x00000630
        /*018c*/ 	.word	0x000000ff
        /*0190*/ 	.word	0x00000060
        /*0194*/ 	.short	0x0100
        /*0196*/ 	.byte	0x05
	.zero		1


	//   ....[6]....
        /*0198*/ 	.word	0x00000640
        /*019c*/ 	.word	0x000000ff
        /*01a0*/ 	.word	0x00000018
        /*01a4*/ 	.short	0x0100
        /*01a6*/ 	.byte	0x05
	.zero		1


	//   ....[7]....
        /*01a8*/ 	.word	0x00000650
        /*01ac*/ 	.word	0x000000ff
        /*01b0*/ 	.word	0x00000068
        /*01b4*/ 	.short	0x0100
        /*01b6*/ 	.byte	0x05
	.zero		1


	//   ....[8]....
        /*01b8*/ 	.word	0x00000660
        /*01bc*/ 	.word	0x000000ff
        /*01c0*/ 	.word	0x00000020
        /*01c4*/ 	.short	0x0100
        /*01c6*/ 	.byte	0x05
	.zero		1


	//   ....[9]....
        /*01c8*/ 	.word	0x00000670
        /*01cc*/ 	.word	0x000000ff
        /*01d0*/ 	.word	0x00000070
        /*01d4*/ 	.short	0x0100
        /*01d6*/ 	.byte	0x05
	.zero		1


	//   ....[10]....
        /*01d8*/ 	.word	0x00000680
        /*01dc*/ 	.word	0x000000ff
        /*01e0*/ 	.word	0x00000028
        /*01e4*/ 	.short	0x0100
        /*01e6*/ 	.byte	0x05
	.zero		1


	//   ....[11]....
        /*01e8*/ 	.word	0x00000690
        /*01ec*/ 	.word	0x000000ff
        /*01f0*/ 	.word	0x00000078
        /*01f4*/ 	.short	0x0100
        /*01f6*/ 	.byte	0x05
	.zero		1


	//   ....[12]....
        /*01f8*/ 	.word	0x000006a0
        /*01fc*/ 	.word	0x000000ff
        /*0200*/ 	.word	0x00000030
        /*0204*/ 	.short	0x0100
        /*0206*/ 	.byte	0x05
	.zero		1


	//   ....[13]....
        /*0208*/ 	.word	0x000006b0
        /*020c*/ 	.word	0x000000ff
        /*0210*/ 	.word	0x00000080
        /*0214*/ 	.short	0x0100
        /*0216*/ 	.byte	0x05
	.zero		1


	//   ....[14]....
        /*0218*/ 	.word	0x000006c0
        /*021c*/ 	.word	0x000000ff
        /*0220*/ 	.word	0x00000038
        /*0224*/ 	.short	0x0100
        /*0226*/ 	.byte	0x05
	.zero		1


	//   ....[15]....
        /*0228*/ 	.word	0x000006d0
        /*022c*/ 	.word	0x000000ff
        /*0230*/ 	.word	0x00000088
        /*0234*/ 	.short	0x0100
        /*0236*/ 	.byte	0x05
	.zero		1


	//   ....[16]....
        /*0238*/ 	.word	0x000006e0
        /*023c*/ 	.word	0x000000ff
        /*0240*/ 	.word	0x00000040
        /*0244*/ 	.short	0x0100
        /*0246*/ 	.byte	0x05
	.zero		1


	//   ....[17]....
        /*0248*/ 	.word	0x000006f0
        /*024c*/ 	.word	0x000000ff
        /*0250*/ 	.word	0x00000090
        /*0254*/ 	.short	0x0100
        /*0256*/ 	.byte	0x05
	.zero		1


	//   ....[18]....
        /*0258*/ 	.word	0x00000700
        /*025c*/ 	.word	0x000000ff
        /*0260*/ 	.word	0x00000048
        /*0264*/ 	.short	0x0100
        /*0266*/ 	.byte	0x05
	.zero		1


	//   ....[19]....
        /*0268*/ 	.word	0x00000710
        /*026c*/ 	.word	0x000000ff
        /*0270*/ 	.word	0x00000098
        /*0274*/ 	.short	0x0100
        /*0276*/ 	.byte	0x05
	.zero		1


	//   ....[20]....
        /*0278*/ 	.word	0x00000850
        /*027c*/ 	.word	0x000000ff
        /*0280*/ 	.word	0x000000a0
        /*0284*/ 	.short	0x0100
        /*0286*/ 	.byte	0x06
	.zero		1


	//   ....[21]....
        /*0288*/ 	.word	0x00000860
        /*028c*/ 	.word	0x000000ff
        /*0290*/ 	.word	0x000000c0
        /*0294*/ 	.short	0x0100
        /*0296*/ 	.byte	0x06
	.zero		1


	//   ....[22]....
        /*0298*/ 	.word	0x00000870
        /*029c*/ 	.word	0x000000ff
        /*02a0*/ 	.word	0x000000a8
        /*02a4*/ 	.short	0x0100
        /*02a6*/ 	.byte	0x06
	.zero		1


	//   ....[23]....
        /*02a8*/ 	.word	0x00000880
        /*02ac*/ 	.word	0x000000ff
        /*02b0*/ 	.word	0x000000c8
        /*02b4*/ 	.short	0x0100
        /*02b6*/ 	.byte	0x06
	.zero		1


	//   ....[24]....
        /*02b8*/ 	.word	0x00000890
        /*02bc*/ 	.word	0x000000ff
        /*02c0*/ 	.word	0x000000b0
        /*02c4*/ 	.short	0x0100
        /*02c6*/ 	.byte	0x06
	.zero		1


	//   ....[25]....
        /*02c8*/ 	.word	0x000008a0
        /*02cc*/ 	.word	0x000000ff
        /*02d0*/ 	.word	0x000000d0
        /*02d4*/ 	.short	0x0100
        /*02d6*/ 	.byte	0x06
	.zero		1


	//   ....[26]....
        /*02d8*/ 	.word	0x000008b0
        /*02dc*/ 	.word	0x000000ff
        /*02e0*/ 	.word	0x000000b8
        /*02e4*/ 	.short	0x0100
        /*02e6*/ 	.byte	0x06
	.zero		1


	//   ....[27]....
        /*02e8*/ 	.word	0x000008c0
        /*02ec*/ 	.word	0x000000ff
        /*02f0*/ 	.word	0x000000d8
        /*02f4*/ 	.short	0x0100
        /*02f6*/ 	.byte	0x06
	.zero		1


	//   ....[28]....
        /*02f8*/ 	.word	0x000009b0
        /*02fc*/ 	.word	0x000000ff
        /*0300*/ 	.word	0x000000e0
        /*0304*/ 	.short	0x0100
        /*0306*/ 	.byte	0x05
	.zero		1


	//   ....[29]....
        /*0308*/ 	.word	0x000009c0
        /*030c*/ 	.word	0x000000ff
        /*0310*/ 	.word	0x000000e8
        /*0314*/ 	.short	0x0100
        /*0316*/ 	.byte	0x05
	.zero		1


	//   ....[30]....
        /*0318*/ 	.word	0x00000b00
        /*031c*/ 	.word	0x000000ff
        /*0320*/ 	.word	0x000000f0
        /*0324*/ 	.short	0x0100
        /*0326*/ 	.byte	0x05
	.zero		1


	//   ....[31]....
        /*0328*/ 	.word	0x00000b10
        /*032c*/ 	.word	0x000000ff
        /*0330*/ 	.word	0x00000100
        /*0334*/ 	.short	0x0100
        /*0336*/ 	.byte	0x05
	.zero		1


	//   ....[32]....
        /*0338*/ 	.word	0x00000b20
        /*033c*/ 	.word	0x000000ff
        /*0340*/ 	.word	0x000000f8
        /*0344*/ 	.short	0x0100
        /*0346*/ 	.byte	0x05
	.zero		1


	//   ....[33]....
        /*0348*/ 	.word	0x00000b30
        /*034c*/ 	.word	0x000000ff
        /*0350*/ 	.word	0x00000108
        /*0354*/ 	.short	0x0100
        /*0356*/ 	.byte	0x05
	.zero		1


	//   ....[34]....
        /*0358*/ 	.word	0x00000c60
        /*035c*/ 	.word	0x000000ff
        /*0360*/ 	.word	0x00000110
        /*0364*/ 	.short	0x0100
        /*0366*/ 	.byte	0x06
	.zero		1


	//   ....[35]....
        /*0368*/ 	.word	0x00000c70
        /*036c*/ 	.word	0x000000ff
        /*0370*/ 	.word	0x00000120
        /*0374*/ 	.short	0x0100
        /*0376*/ 	.byte	0x06
	.zero		1


	//   ....[36]....
        /*0378*/ 	.word	0x00000c80
        /*037c*/ 	.word	0x000000ff
        /*0380*/ 	.word	0x00000118
        /*0384*/ 	.short	0x0100
        /*0386*/ 	.byte	0x06
	.zero		1


	//   ....[37]....
        /*0388*/ 	.word	0x00000c90
        /*038c*/ 	.word	0x000000ff
        /*0390*/ 	.word	0x00000128
        /*0394*/ 	.short	0x0100
        /*0396*/ 	.byte	0x06
	.zero		1


	//   ....[38]....
        /*0398*/ 	.word	0x00000d90
        /*039c*/ 	.word	0x000000ff
        /*03a0*/ 	.word	0x00000130
        /*03a4*/ 	.short	0x0100
        /*03a6*/ 	.byte	0x05
	.zero		1


	//   ....[39]....
        /*03a8*/ 	.word	0x00000da0
        /*03ac*/ 	.word	0x000000ff
        /*03b0*/ 	.word	0x00000140
        /*03b4*/ 	.short	0x0100
        /*03b6*/ 	.byte	0x05
	.zero		1


	//   ....[40]....
        /*03b8*/ 	.word	0x00000db0
        /*03bc*/ 	.word	0x000000ff
        /*03c0*/ 	.word	0x00000138
        /*03c4*/ 	.short	0x0100
        /*03c6*/ 	.byte	0x05
	.zero		1


	//   ....[41]....
        /*03c8*/ 	.word	0x00000dc0
        /*03cc*/ 	.word	0x000000ff
        /*03d0*/ 	.word	0x00000148
        /*03d4*/ 	.short	0x0100
        /*03d6*/ 	.byte	0x05
	.zero		1


	//   ....[42]....
        /*03d8*/ 	.word	0x00001670
        /*03dc*/ 	.word	0x00000004
        /*03e0*/ 	.word	0x00000140
        /*03e4*/ 	.short	0x010a
        /*03e6*/ 	.byte	0xff
	.zero		1


	//   ....[43]....
        /*03e8*/ 	.word	0x00001690
        /*03ec*/ 	.word	0x00000004
        /*03f0*/ 	.word	0x00000130
        /*03f4*/ 	.short	0x0101
        /*03f6*/ 	.byte	0xff
	.zero		1


	//   ....[44]....
        /*03f8*/ 	.word	0x00001710
        /*03fc*/ 	.word	0x000000ff
        /*0400*/ 	.word	0x00000050
        /*0404*/ 	.short	0x010a
        /*0406*/ 	.byte	0x08
	.zero		1


	//   ....[45]....
        /*0408*/ 	.word	0x00001850
        /*040c*/ 	.word	0x000000ff
        /*0410*/ 	.word	0x00000050
        /*0414*/ 	.short	0x010a
        /*0416*/ 	.byte	0x21
	.zero		1


	//   ....[46]....
        /*0418*/ 	.word	0x00001970
        /*041c*/ 	.word	0x000000ff
        /*0420*/ 	.word	0x00000050
        /*0424*/ 	.short	0x010a
        /*0426*/ 	.byte	0x08
	.zero		1


	//   ....[47]....
        /*0428*/ 	.word	0x00001a50
        /*042c*/ 	.word	0x000000ff
        /*0430*/ 	.word	0x000000e8
        /*0434*/ 	.short	0x0101
        /*0436*/ 	.byte	0x05
	.zero		1


	//   ....[48]....
        /*0438*/ 	.word	0x00001a80
        /*043c*/ 	.word	0x00000008
        /*0440*/ 	.word	0x000000f0
        /*0444*/ 	.short	0x010a
        /*0446*/ 	.byte	0xff
	.zero		1


	//   ....[49]....
        /*0448*/ 	.word	0x00001b50
        /*044c*/ 	.word	0x00000008
        /*0450*/ 	.word	0x00000000
        /*0454*/ 	.short	0x0101
        /*0456*/ 	.byte	0xff
	.zero		1


	//   ....[50]....
        /*0458*/ 	.word	0x000020c0
        /*045c*/ 	.word	0x000000ff
        /*0460*/ 	.word	0x00000000
        /*0464*/ 	.short	0x010a
        /*0466*/ 	.byte	0x04
	.zero		1


	//   ....[51]....
        /*0468*/ 	.word	0x00002150
        /*046c*/ 	.word	0x000000ff
        /*0470*/ 	.word	0x00000000
        /*0474*/ 	.short	0x010a
        /*0476*/ 	.byte	0x04
	.zero		1


	//   ....[52]....
        /*0478*/ 	.word	0x000021e0
        /*047c*/ 	.word	0x000000ff
        /*0480*/ 	.word	0x00000000
        /*0484*/ 	.short	0x010a
        /*0486*/ 	.byte	0x04
	.zero		1


	//   ....[53]....
        /*0488*/ 	.word	0x00002270
        /*048c*/ 	.word	0x000000ff
        /*0490*/ 	.word	0x00000000
        /*0494*/ 	.short	0x010a
        /*0496*/ 	.byte	0x04
	.zero		1


	//   ....[54]....
        /*0498*/ 	.word	0x00002300
        /*049c*/ 	.word	0x000000ff
        /*04a0*/ 	.word	0x00000000
        /*04a4*/ 	.short	0x010a
        /*04a6*/ 	.byte	0x04
	.zero		1


	//   ....[55]....
        /*04a8*/ 	.word	0x00002390
        /*04ac*/ 	.word	0x000000ff
        /*04b0*/ 	.word	0x00000000
        /*04b4*/ 	.short	0x010a
        /*04b6*/ 	.byte	0x04
	.zero		1


	//   ....[56]....
        /*04b8*/ 	.word	0x00002420
        /*04bc*/ 	.word	0x000000ff
        /*04c0*/ 	.word	0x00000000
        /*04c4*/ 	.short	0x010a
        /*04c6*/ 	.byte	0x04
	.zero		1


	//   ....[57]....
        /*04c8*/ 	.word	0x000024b0
        /*04cc*/ 	.word	0x000000ff
        /*04d0*/ 	.word	0x00000000
        /*04d4*/ 	.short	0x010a
        /*04d6*/ 	.byte	0x04
	.zero		1


	//   ....[58]....
        /*04d8*/ 	.word	0x00002540
        /*04dc*/ 	.word	0x000000ff
        /*04e0*/ 	.word	0x00000000
        /*04e4*/ 	.short	0x010a
        /*04e6*/ 	.byte	0x04
	.zero		1


	//   ....[59]....
        /*04e8*/ 	.word	0x000025e0
        /*04ec*/ 	.word	0x00000000
        /*04f0*/ 	.word	0x00000000
        /*04f4*/ 	.short	0x010a
        /*04f6*/ 	.byte	0xff
	.zero		1


	//   ....[60]....
        /*04f8*/ 	.word	0x00002710
        /*04fc*/ 	.word	0x00000000
        /*0500*/ 	.word	0x00000130
        /*0504*/ 	.short	0x010a
        /*0506*/ 	.byte	0xff
	.zero		1


	//   ....[61]....
        /*0508*/ 	.word	0x00002780
        /*050c*/ 	.word	0x00000008
        /*0510*/ 	.word	0x00000000
        /*0514*/ 	.short	0x0101
        /*0516*/ 	.byte	0xff
	.zero		1


	//   ....[62]....
        /*0518*/ 	.word	0x000027a0
        /*051c*/ 	.word	0x000000ff
        /*0520*/ 	.word	0x00000100
        /*0524*/ 	.short	0x010a
        /*0526*/ 	.byte	0x05
	.zero		1


	//   ....[63]....
        /*0528*/ 	.word	0x000028c0
        /*052c*/ 	.word	0x00000000
        /*0530*/ 	.word	0x000000f0
        /*0534*/ 	.short	0x010a
        /*0536*/ 	.byte	0xff
	.zero		1


	//   ....[64]....
        /*0538*/ 	.word	0x000029c0
        /*053c*/ 	.word	0x00000000
        /*0540*/ 	.word	0x00000000
        /*0544*/ 	.short	0x0101
        /*0546*/ 	.byte	0xff
	.zero		1


	//   ....[65]....
        /*0548*/ 	.word	0x00002a50
        /*054c*/ 	.word	0x000000ff
        /*0550*/ 	.word	0x00000100
        /*0554*/ 	.short	0x0106
        /*0556*/ 	.byte	0x05
	.zero		1


	//   ....[66]....
        /*0558*/ 	.word	0x00002a70
        /*055c*/ 	.word	0x000000ff
        /*0560*/ 	.word	0x00000100
        /*0564*/ 	.short	0x010a
        /*0566*/ 	.byte	0x05
	.zero		1


	//   ....[67]....
        /*0568*/ 	.word	0x00002b00
        /*056c*/ 	.word	0x000000ff
        /*0570*/ 	.word	0x00000100
        /*0574*/ 	.short	0x0106
        /*0576*/ 	.byte	0x04
	.zero		1


	//   ....[68]....
        /*0578*/ 	.word	0x00002b40
        /*057c*/ 	.word	0x00000000
        /*0580*/ 	.word	0x00000100
        /*0584*/ 	.short	0x010a
        /*0586*/ 	.byte	0xff
	.zero		1


	//   ....[69]....
        /*0588*/ 	.word	0x00003030
        /*058c*/ 	.word	0x00000000
        /*0590*/ 	.word	0x000000f0
        /*0594*/ 	.short	0x010a
        /*0596*/ 	.byte	0xff
	.zero		1


	//   ....[70]....
        /*0598*/ 	.word	0x00003140
        /*059c*/ 	.word	0x00000003
        /*05a0*/ 	.word	0x00000000
        /*05a4*/ 	.short	0x0101
        /*05a6*/ 	.byte	0xff
	.zero		1


	//   ....[71]....
        /*05a8*/ 	.word	0x00003150
        /*05ac*/ 	.word	0x000000ff
        /*05b0*/ 	.word	0x00000000
        /*05b4*/ 	.short	0x010a
        /*05b6*/ 	.byte	0x05
	.zero		1


	//   ....[72]....
        /*05b8*/ 	.word	0x00003170
        /*05bc*/ 	.word	0x000000ff
        /*05c0*/ 	.word	0x00000120
        /*05c4*/ 	.short	0x010a
        /*05c6*/ 	.byte	0x06
	.zero		1


	//   ....[73]....
        /*05c8*/ 	.word	0x00003240
        /*05cc*/ 	.word	0x000000ff
        /*05d0*/ 	.word	0x00000000
        /*05d4*/ 	.short	0x010a
        /*05d6*/ 	.byte	0x05
	.zero		1


	//   ....[74]....
        /*05d8*/ 	.word	0x00003380
        /*05dc*/ 	.word	0x000000ff
        /*05e0*/ 	.word	0x00000000
        /*05e4*/ 	.short	0x010a
        /*05e6*/ 	.byte	0x18
	.zero		1


	//   ....[75]....
        /*05e8*/ 	.word	0x000035b0
        /*05ec*/ 	.word	0x000000ff
        /*05f0*/ 	.word	0x00000000
        /*05f4*/ 	.short	0x010a
        /*05f6*/ 	.byte	0x06
	.zero		1


	//   ....[76]....
        /*05f8*/ 	.word	0x00003640
        /*05fc*/ 	.word	0x000000ff
        /*0600*/ 	.word	0x00000000
        /*0604*/ 	.short	0x010a
        /*0606*/ 	.byte	0x07
	.zero		1


	//   ....[77]....
        /*0608*/ 	.word	0x00003a90
        /*060c*/ 	.word	0x00000000
        /*0610*/ 	.word	0x000000f0
        /*0614*/ 	.short	0x010a
        /*0616*/ 	.byte	0xff
	.zero		1


	//   ....[78]....
        /*0618*/ 	.word	0x00003b50
        /*061c*/ 	.word	0x00000000
        /*0620*/ 	.word	0x00000000
        /*0624*/ 	.short	0x0101
        /*0626*/ 	.byte	0xff
	.zero		1


	//   ....[79]....
        /*0628*/ 	.word	0x00003e70
        /*062c*/ 	.word	0x000000ff
        /*0630*/ 	.word	0x000000e8
        /*0634*/ 	.short	0x010a
        /*0636*/ 	.byte	0x04
	.zero		1


	//   ....[80]....
        /*0638*/ 	.word	0x00004060
        /*063c*/ 	.word	0x000000ff
        /*0640*/ 	.word	0x000000c0
        /*0644*/ 	.short	0x010a
        /*0646*/ 	.byte	0x04
	.zero		1


	//   ....[81]....
        /*0648*/ 	.word	0x00004330
        /*064c*/ 	.word	0x000000ff
        /*0650*/ 	.word	0x000000a0
        /*0654*/ 	.short	0x010b
        /*0656*/ 	.byte	0x04
	.zero		1


	//   ....[82]....
        /*0658*/ 	.word	0x00004340
        /*065c*/ 	.word	0x000000ff
        /*0660*/ 	.word	0x00000000
        /*0664*/ 	.short	0x0101
        /*0666*/ 	.byte	0x07
	.zero		1


	//   ....[83]....
        /*0668*/ 	.word	0x00004350
        /*066c*/ 	.word	0x000000ff
        /*0670*/ 	.word	0x000000c8
        /*0674*/ 	.short	0x010a
        /*0676*/ 	.byte	0x04
	.zero		1


	//   ....[84]....
        /*0678*/ 	.word	0x000045f0
        /*067c*/ 	.word	0x000000ff
        /*0680*/ 	.word	0x000000a8
        /*0684*/ 	.short	0x010b
        /*0686*/ 	.byte	0x04
	.zero		1


	//   ....[85]....
        /*0688*/ 	.word	0x00004600
        /*068c*/ 	.word	0x000000ff
        /*0690*/ 	.word	0x00000000
        /*0694*/ 	.short	0x0101
        /*0696*/ 	.byte	0x07
	.zero		1


	//   ....[86]....
        /*0698*/ 	.word	0x00004610
        /*069c*/ 	.word	0x000000ff
        /*06a0*/ 	.word	0x000000d0
        /*06a4*/ 	.short	0x010a
        /*06a6*/ 	.byte	0x04
	.zero		1


	//   ....[87]....
        /*06a8*/ 	.word	0x00004960
        /*06ac*/ 	.word	0x000000ff
        /*06b0*/ 	.word	0x000000b0
        /*06b4*/ 	.short	0x010b
        /*06b6*/ 	.byte	0x04
	.zero		1


	//   ....[88]....
        /*06b8*/ 	.word	0x000049c0
        /*06bc*/ 	.word	0x000000ff
        /*06c0*/ 	.word	0x00000000
        /*06c4*/ 	.short	0x0101
        /*06c6*/ 	.byte	0x07
	.zero		1


	//   ....[89]....
        /*06c8*/ 	.word	0x000049d0
        /*06cc*/ 	.word	0x000000ff
        /*06d0*/ 	.word	0x000000d8
        /*06d4*/ 	.short	0x010a
        /*06d6*/ 	.byte	0x04
	.zero		1


	//   ....[90]....
        /*06d8*/ 	.word	0x00004ca0
        /*06dc*/ 	.word	0x000000ff
        /*06e0*/ 	.word	0x000000b8
        /*06e4*/ 	.short	0x010b
        /*06e6*/ 	.byte	0x04
	.zero		1


	//   ....[91]....
        /*06e8*/ 	.word	0x00004cd0
        /*06ec*/ 	.word	0x000000ff
        /*06f0*/ 	.word	0x00000000
        /*06f4*/ 	.short	0x0101
        /*06f6*/ 	.byte	0x05
	.zero		1


	//   ....[92]....
        /*06f8*/ 	.word	0x00004d30
        /*06fc*/ 	.word	0x000000ff
        /*0700*/ 	.word	0x000000c0
        /*0704*/ 	.short	0x010a
        /*0706*/ 	.byte	0x04
	.zero		1


	//   ....[93]....
        /*0708*/ 	.word	0x00004d50
        /*070c*/ 	.word	0x000000ff
        /*0710*/ 	.word	0x000000c8
        /*0714*/ 	.short	0x010a
        /*0716*/ 	.byte	0x04
	.zero		1


	//   ....[94]....
        /*0718*/ 	.word	0x00004d70
        /*071c*/ 	.word	0x000000ff
        /*0720*/ 	.word	0x000000d0
        /*0724*/ 	.short	0x010a
        /*0726*/ 	.byte	0x04
	.zero		1


	//   ....[95]....
        /*0728*/ 	.word	0x00004db0
        /*072c*/ 	.word	0x00000000
        /*0730*/ 	.word	0x000000d8
        /*0734*/ 	.short	0x010a
        /*0736*/ 	.byte	0xff
	.zero		1


	//   ....[96]....
        /*0738*/ 	.word	0x000050b0
        /*073c*/ 	.word	0x00000000
        /*0740*/ 	.word	0x000000f0
        /*0744*/ 	.short	0x010a
        /*0746*/ 	.byte	0xff
	.zero		1


	//   ....[97]....
        /*0748*/ 	.word	0x000051c0
        /*074c*/ 	.word	0x00000000
        /*0750*/ 	.word	0x00000000
        /*0754*/ 	.short	0x0101
        /*0756*/ 	.byte	0xff
	.zero		1


	//   ....[98]....
        /*0758*/ 	.word	0x00005c20
        /*075c*/ 	.word	0x000000ff
        /*0760*/ 	.word	0x000000a0
        /*0764*/ 	.short	0x010a
        /*0766*/ 	.byte	0x30
	.zero		1


	//   ....[99]....
        /*0768*/ 	.word	0x00005c60
        /*076c*/ 	.word	0x0000004f
        /*0770*/ 	.word	0x00000110
        /*0774*/ 	.short	0x010a
        /*0776*/ 	.byte	0xff
	.zero		1


	//   ....[100]....
        /*0778*/ 	.word	0x00005d50
        /*077c*/ 	.word	0x000000ff
        /*0780*/ 	.word	0x000000a0
        /*0784*/ 	.short	0x010a
        /*0786*/ 	.byte	0x30
	.zero		1


	//   ....[101]....
        /*0788*/ 	.word	0x00005f00
        /*078c*/ 	.word	0x0000004f
        /*0790*/ 	.word	0x00000110
        /*0794*/ 	.short	0x010a
        /*0796*/ 	.byte	0xff
	.zero		1


	//   ....[102]....
        /*0798*/ 	.word	0x00006670
        /*079c*/ 	.word	0x00000000
        /*07a0*/ 	.word	0x00000000
        /*07a4*/ 	.short	0x0101
        /*07a6*/ 	.byte	0xff
	.zero		1


	//   ....[103]....
        /*07a8*/ 	.word	0x00006680
        /*07ac*/ 	.word	0x00000003
        /*07b0*/ 	.word	0x000000a0
        /*07b4*/ 	.short	0x010a
        /*07b6*/ 	.byte	0xff
	.zero		1


	//   ....[104]....
        /*07b8*/ 	.word	0x00006740
        /*07bc*/ 	.word	0x00000003
        /*07c0*/ 	.word	0x000000a0
        /*07c4*/ 	.short	0x010a
        /*07c6*/ 	.byte	0xff
	.zero		1


	//   ....[105]....
        /*07c8*/ 	.word	0x00007040
        /*07cc*/ 	.word	0x00000000
        /*07d0*/ 	.word	0x00000000
        /*07d4*/ 	.short	0x0101
        /*07d6*/ 	.byte	0xff
	.zero		1


	//   ....[106]....
        /*07d8*/ 	.word	0x00007060
        /*07dc*/ 	.word	0x00000003
        /*07e0*/ 	.word	0x000000a0
        /*07e4*/ 	.short	0x010a
        /*07e6*/ 	.byte	0xff
	.zero		1


	//   ....[107]....
        /*07e8*/ 	.word	0x00007110
        /*07ec*/ 	.word	0x00000003
        /*07f0*/ 	.word	0x000000a0
        /*07f4*/ 	.short	0x010a
        /*07f6*/ 	.byte	0xff
	.zero		1


	//   ....[108]....
        /*07f8*/ 	.word	0x00007a10
        /*07fc*/ 	.word	0x00000000
        /*0800*/ 	.word	0x00000000
        /*0804*/ 	.short	0x0101
        /*0806*/ 	.byte	0xff
	.zero		1


	//   ....[109]....
        /*0808*/ 	.word	0x00007a30
        /*080c*/ 	.word	0x00000014
        /*0810*/ 	.word	0x000000a0
        /*0814*/ 	.short	0x010a
        /*0816*/ 	.byte	0xff
	.zero		1


	//   ....[110]....
        /*0818*/ 	.word	0x00007ae0
        /*081c*/ 	.word	0x00000014
        /*0820*/ 	.word	0x000000a0
        /*0824*/ 	.short	0x010a
        /*0826*/ 	.byte	0xff
	.zero		1


	//   ....[111]....
        /*0828*/ 	.word	0x00007e40
        /*082c*/ 	.word	0x000000ff
        /*0830*/ 	.word	0x00000000
        /*0834*/ 	.short	0x0101
        /*0836*/ 	.byte	0x05
	.zero		1


	//   ....[112]....
        /*0838*/ 	.word	0x00008430
        /*083c*/ 	.word	0x00000003
        /*0840*/ 	.word	0x00000000
        /*0844*/ 	.short	0x0101
        /*0846*/ 	.byte	0xff
	.zero		1


	//   ....[113]....
        /*0848*/ 	.word	0x000086b0
        /*084c*/ 	.word	0x000000ff
        /*0850*/ 	.word	0x00000000
        /*0854*/ 	.short	0x0101
        /*0856*/ 	.byte	0x04
	.zero		1


	//   ....[114]....
        /*0858*/ 	.word	0x000086d0
        /*085c*/ 	.word	0x00000004
        /*0860*/ 	.word	0x00000140
        /*0864*/ 	.short	0x010a
        /*0866*/ 	.byte	0xff
	.zero		1


	//   ....[115]....
        /*0868*/ 	.word	0x00008730
        /*086c*/ 	.word	0x00000004
        /*0870*/ 	.word	0x00000050
        /*0874*/ 	.short	0x010a
        /*0876*/ 	.byte	0xff
	.zero		1


	//   ....[116]....
        /*0878*/ 	.word	0x00008780
        /*087c*/ 	.word	0x00000008
        /*0880*/ 	.word	0x000000f0
        /*0884*/ 	.short	0x010a
        /*0886*/ 	.byte	0xff
	.zero		1


	//   ....[117]....
        /*0888*/ 	.word	0x000087e0
        /*088c*/ 	.word	0x00000000
        /*0890*/ 	.word	0x00000000
        /*0894*/ 	.short	0x010a
        /*0896*/ 	.byte	0xff
	.zero		1


	//   ....[118]....
        /*0898*/ 	.word	0x00008840
        /*089c*/ 	.word	0x00000000
        /*08a0*/ 	.word	0x00000000
        /*08a4*/ 	.short	0x010a
        /*08a6*/ 	.byte	0xff
	.zero		1


	//   ....[119]....
        /*08a8*/ 	.word	0x000088a0
        /*08ac*/ 	.word	0x00000000
        /*08b0*/ 	.word	0x00000000
        /*08b4*/ 	.short	0x010a
        /*08b6*/ 	.byte	0xff
	.zero		1


	//   ....[120]....
        /*08b8*/ 	.word	0x00008900
        /*08bc*/ 	.word	0x00000000
        /*08c0*/ 	.word	0x00000000
        /*08c4*/ 	.short	0x010a
        /*08c6*/ 	.byte	0xff
	.zero		1


	//   ....[121]....
        /*08c8*/ 	.word	0x00008960
        /*08cc*/ 	.word	0x00000000
        /*08d0*/ 	.word	0x00000000
        /*08d4*/ 	.short	0x010a
        /*08d6*/ 	.byte	0xff
	.zero		1


	//   ....[122]....
        /*08d8*/ 	.word	0x000089c0
        /*08dc*/ 	.word	0x00000000
        /*08e0*/ 	.word	0x00000000
        /*08e4*/ 	.short	0x010a
        /*08e6*/ 	.byte	0xff
	.zero		1


	//   ....[123]....
        /*08e8*/ 	.word	0x00008a20
        /*08ec*/ 	.word	0x00000000
        /*08f0*/ 	.word	0x00000000
        /*08f4*/ 	.short	0x010a
        /*08f6*/ 	.byte	0xff
	.zero		1


	//   ....[124]....
        /*08f8*/ 	.word	0x00008a80
        /*08fc*/ 	.word	0x00000000
        /*0900*/ 	.word	0x00000000
        /*0904*/ 	.short	0x010a
        /*0906*/ 	.byte	0xff
	.zero		1


	//   ....[125]....
        /*0908*/ 	.word	0x00008ae0
        /*090c*/ 	.word	0x00000000
        /*0910*/ 	.word	0x00000000
        /*0914*/ 	.short	0x010a
        /*0916*/ 	.byte	0xff
	.zero		1


	//   ....[126]....
        /*0918*/ 	.word	0x00008b30
        /*091c*/ 	.word	0x00000000
        /*0920*/ 	.word	0x00000130
        /*0924*/ 	.short	0x010a
        /*0926*/ 	.byte	0xff
	.zero		1


	//   ....[127]....
        /*0928*/ 	.word	0x00008b90
        /*092c*/ 	.word	0x00000000
        /*0930*/ 	.word	0x00000100
        /*0934*/ 	.short	0x010a
        /*0936*/ 	.byte	0xff
	.zero		1


	//   ....[128]....
        /*0938*/ 	.word	0x00008be0
        /*093c*/ 	.word	0x00000000
        /*0940*/ 	.word	0x000000f0
        /*0944*/ 	.short	0x010a
        /*0946*/ 	.byte	0xff
	.zero		1


	//   ....[129]....
        /*0948*/ 	.word	0x00008c40
        /*094c*/ 	.word	0x00000000
        /*0950*/ 	.word	0x00000100
        /*0954*/ 	.short	0x010a
        /*0956*/ 	.byte	0xff
	.zero		1


	//   ....[130]....
        /*0958*/ 	.word	0x00008c90
        /*095c*/ 	.word	0x00000000
        /*0960*/ 	.word	0x000000f0
        /*0964*/ 	.short	0x010a
        /*0966*/ 	.byte	0xff
	.zero		1


	//   ....[131]....
        /*0968*/ 	.word	0x00008cf0
        /*096c*/ 	.word	0x00000003
        /*0970*/ 	.word	0x00000120
        /*0974*/ 	.short	0x010a
        /*0976*/ 	.byte	0xff
	.zero		1


	//   ....[132]....
        /*0978*/ 	.word	0x00008d50
        /*097c*/ 	.word	0x00000000
        /*0980*/ 	.word	0x00000000
        /*0984*/ 	.short	0x010a
        /*0986*/ 	.byte	0xff
	.zero		1


	//   ....[133]....
        /*0988*/ 	.word	0x00008db0
        /*098c*/ 	.word	0x00000000
        /*0990*/ 	.word	0x00000000
        /*0994*/ 	.short	0x010a
        /*0996*/ 	.byte	0xff
	.zero		1


	//   ....[134]....
        /*0998*/ 	.word	0x00008e10
        /*099c*/ 	.word	0x00000000
        /*09a0*/ 	.word	0x00000000
        /*09a4*/ 	.short	0x010a
        /*09a6*/ 	.byte	0xff
	.zero		1


	//   ....[135]....
        /*09a8*/ 	.word	0x00008e60
        /*09ac*/ 	.word	0x00000000
        /*09b0*/ 	.word	0x000000f0
        /*09b4*/ 	.short	0x010a
        /*09b6*/ 	.byte	0xff
	.zero		1


	//   ....[136]....
        /*09b8*/ 	.word	0x00008ec0
        /*09bc*/ 	.word	0x00000000
        /*09c0*/ 	.word	0x000000e8
        /*09c4*/ 	.short	0x010a
        /*09c6*/ 	.byte	0xff
	.zero		1


	//   ....[137]....
        /*09c8*/ 	.word	0x00008f20
        /*09cc*/ 	.word	0x00000000
        /*09d0*/ 	.word	0x000000c0
        /*09d4*/ 	.short	0x010a
        /*09d6*/ 	.byte	0xff
	.zero		1


	//   ....[138]....
        /*09d8*/ 	.word	0x00008f80
        /*09dc*/ 	.word	0x00000000
        /*09e0*/ 	.word	0x000000c8
        /*09e4*/ 	.short	0x010a
        /*09e6*/ 	.byte	0xff
	.zero		1


	//   ....[139]....
        /*09e8*/ 	.word	0x00008fe0
        /*09ec*/ 	.word	0x00000000
        /*09f0*/ 	.word	0x000000d0
        /*09f4*/ 	.short	0x010a
        /*09f6*/ 	.byte	0xff
	.zero		1


	//   ....[140]....
        /*09f8*/ 	.word	0x00009040
        /*09fc*/ 	.word	0x00000000
        /*0a00*/ 	.word	0x000000d8
        /*0a04*/ 	.short	0x010a
        /*0a06*/ 	.byte	0xff
	.zero		1


	//   ....[141]....
        /*0a08*/ 	.word	0x000090a0
        /*0a0c*/ 	.word	0x00000000
        /*0a10*/ 	.word	0x000000c0
        /*0a14*/ 	.short	0x010a
        /*0a16*/ 	.byte	0xff
	.zero		1


	//   ....[142]....
        /*0a18*/ 	.word	0x00009100
        /*0a1c*/ 	.word	0x00000000
        /*0a20*/ 	.word	0x000000c8
        /*0a24*/ 	.short	0x010a
        /*0a26*/ 	.byte	0xff
	.zero		1


	//   ....[143]....
        /*0a28*/ 	.word	0x00009160
        /*0a2c*/ 	.word	0x00000000
        /*0a30*/ 	.word	0x000000d0
        /*0a34*/ 	.short	0x010a
        /*0a36*/ 	.byte	0xff
	.zero		1


	//   ....[144]....
        /*0a38*/ 	.word	0x000091b0
        /*0a3c*/ 	.word	0x00000000
        /*0a40*/ 	.word	0x000000f0
        /*0a44*/ 	.short	0x010a
        /*0a46*/ 	.byte	0xff
	.zero		1


	//   ....[145]....
        /*0a48*/ 	.word	0x00009210
        /*0a4c*/ 	.word	0x00000003
        /*0a50*/ 	.word	0x000000a0
        /*0a54*/ 	.short	0x010a
        /*0a56*/ 	.byte	0xff
	.zero		1


	//   ....[146]....
        /*0a58*/ 	.word	0x00009260
        /*0a5c*/ 	.word	0x0000004f
        /*0a60*/ 	.word	0x00000110
        /*0a64*/ 	.short	0x010a
        /*0a66*/ 	.byte	0xff
	.zero		1


	//   ....[147]....
        /*0a68*/ 	.word	0x000092b0
        /*0a6c*/ 	.word	0x00000003
        /*0a70*/ 	.word	0x000000a0
        /*0a74*/ 	.short	0x010a
        /*0a76*/ 	.byte	0xff
	.zero		1


	//   ....[148]....
        /*0a78*/ 	.word	0x00009300
        /*0a7c*/ 	.word	0x00000003
        /*0a80*/ 	.word	0x000000a0
        /*0a84*/ 	.short	0x010a
        /*0a86*/ 	.byte	0xff
	.zero		1


	//   ....[149]....
        /*0a88*/ 	.word	0x00009350
        /*0a8c*/ 	.word	0x00000014
        /*0a90*/ 	.word	0x000000a0
        /*0a94*/ 	.short	0x010a
        /*0a96*/ 	.byte	0xff
	.zero		1


	//----- nvinfo : EIATTR_NUM_MBARRIERS
	.align		4
.L_47:
        /*0a98*/ 	.byte	0x03, 0x38
        /*0a9a*/ 	.short	0x002a


	//----- nvinfo : EIATTR_EXIT_INSTR_OFFSETS
	.align		4
        /*0a9c*/ 	.byte	0x04, 0x1c
        /*0a9e*/ 	.short	(.L_49 - .L_48)


	//   ....[0]....
.L_48:
        /*0aa0*/ 	.word	0x00002610


	//   ....[1]....
        /*0aa4*/ 	.word	0x00002b10


	//   ....[2]....
        /*0aa8*/ 	.word	0x00002b70


	//   ....[3]....
        /*0aac*/ 	.word	0x000038a0


	//   ....[4]....
        /*0ab0*/ 	.word	0x00004de0


	//   ....[5]....
        /*0ab4*/ 	.word	0x00004e20


	//   ....[6]....
        /*0ab8*/ 	.word	0x000085a0


	//   ....[7]....
        /*0abc*/ 	.word	0x00008620


	//   ....[8]....
        /*0ac0*/ 	.word	0x00008650


	//   ....[9]....
        /*0ac4*/ 	.word	0x000086c0


	//----- nvinfo : EIATTR_MAX_THREADS
	.align		4
.L_49:
        /*0ac8*/ 	.byte	0x04, 0x05
        /*0aca*/ 	.short	(.L_51 - .L_50)
.L_50:
        /*0acc*/ 	.word	0x00000100
        /*0ad0*/ 	.word	0x00000001
        /*0ad4*/ 	.word	0x00000001


	//----- nvinfo : EIATTR_CRS_STACK_SIZE
	.align		4
.L_51:
        /*0ad8*/ 	.byte	0x04, 0x1e
        /*0ada*/ 	.short	(.L_53 - .L_52)
.L_52:
        /*0adc*/ 	.word	0x00000000


	//----- nvinfo : EIATTR_CBANK_PARAM_SIZE
	.align		4
.L_53:
        /*0ae0*/ 	.byte	0x03, 0x19
        /*0ae2*/ 	.short	0x0a00


	//----- nvinfo : EIATTR_PARAM_CBANK
	.align		4
        /*0ae4*/ 	.byte	0x04, 0x0a
        /*0ae6*/ 	.short	(.L_55 - .L_54)
	.align		4
.L_54:
        /*0ae8*/ 	.word	index@(.nv.constant0._ZN7cutlass13device_kernelINS_4gemm6kernel13GemmUniversalIN4cute5tupleIJiiiiEEENS1_10collective13CollectiveMmaINS1_41MainloopSm100TmaUmmaWarpSpecializedSparseILi10ELi2ELi2ENS5_IJNS4_1CILi1EEESB_SB_EEEEENS5_IJNSA_ILi128EEENSA_ILi64EEESE_EEEaNS5_IJNS4_6LayoutINS5_IJiNS5_IJNSA_ILi2EEEiEEEiEEENS5_IJlNS5_IJSB_SI_EEElEEEEENSH_INS5_IJNS5_IJSE_iEEESO_iEEENS5_IJNS5_IJSE_NSA_ILi16384EEEEEENS5_IJSB_lEEElEEEEEEEEaNS5_IJlSB_lEEENS4_8TiledMMAINS4_8MMA_AtomIJNS4_22SM100_MMA_S8_SS_SPARSEIaaiLi128ELi64ELNS4_4UMMA5MajorE0ELS11_0ELNS10_8SaturateE0EEEEEENSH_ISC_NS5_IJNSA_ILi0EEES15_S15_EEEEENS5_IJNS4_10UnderscoreES18_S18_EEEEENS4_13SM90_TMA_LOADENS4_14ComposedLayoutINS4_7SwizzleILi2ELi4ELi3EEENS4_25smem_sparse_ptr_flag_bitsILi2ELi8EEENSH_INS5_IJNS5_IJSB_NSA_ILi8EEEEEENS5_IJSI_SF_EEEEEENS5_IJNS5_IJS15_SE_EEESL_EEEEEEEvNS4_8identityES1B_NS1C_INS1D_ILi3ELi4ELi3EEENS4_18smem_ptr_flag_bitsILi8EEENSH_INS5_IJS1H_SE_EEENS5_IJSE_SB_EEEEEEEvS1P_EENS_8epilogue10collective18CollectiveEpilogueINS1Y_23Sm100TmaWarpSpecializedILi4ELi2ELi16ELb1ELb0EEEJSG_NS5_IJNSH_ISE_SB_EENSH_INSA_ILi16EEESB_EEEEEiNS5_IJSB_llEEEiS27_NS1Y_6fusion15FusionCallbacksIS22_NS28_17LinearCombinationIiiiiLNS_15FloatRoundStyleE2EEESG_S26_JEEENS4_5SM1004TMEM4LOAD26SM100_TMEM_LOAD_32dp32b16xES1B_NS1C_INS1D_ILi2ELi5ELi2EEENS1R_ILi32EEENSH_INS5_IJNSA_ILi32EEENSA_ILi4EEEEEENS5_IJSB_S2K_EEEEEEENS4_39AutoVectorizingCopyWithAssumedAlignmentILi128EEENS4_14SM90_TMA_STOREES2P_S2R_S2R_EEEvvEEEEvNT_6ParamsE)
        /*0aec*/ 	.short	0x0380
        /*0aee*/ 	.short	0x0a00


	//----- nvinfo : EIATTR_SW_WAR
	.align		4
.L_55:
        /*0af0*/ 	.byte	0x04, 0x36
        /*0af2*/ 	.short	(.L_57 - .L_56)
.L_56:
        /*0af4*/ 	.word	0x00000008
.L_57:


//--------------------- .nv.callgraph             --------------------------
	.section	.nv.callgraph,"",@"SHT_CUDA_CALLGRAPH"
	.align	4
	.sectionentsize	8
	.align		4
        /*0000*/ 	.word	0x00000000
	.align		4
        /*0004*/ 	.word	0xffffffff
	.align		4
        /*0008*/ 	.word	index@(_ZN7cutlass13device_kernelINS_4gemm6kernel13GemmUniversalIN4cute5tupleIJiiiiEEENS1_10collective13CollectiveMmaINS1_41MainloopSm100TmaUmmaWarpSpecializedSparseILi10ELi2ELi2ENS5_IJNS4_1CILi1EEESB_SB_EEEEENS5_IJNSA_ILi128EEENSA_ILi64EEESE_EEEaNS5_IJNS4_6LayoutINS5_IJiNS5_IJNSA_ILi2EEEiEEEiEEENS5_IJlNS5_IJSB_SI_EEElEEEEENSH_INS5_IJNS5_IJSE_iEEESO_iEEENS5_IJNS5_IJSE_NSA_ILi16384EEEEEENS5_IJSB_lEEElEEEEEEEEaNS5_IJlSB_lEEENS4_8TiledMMAINS4_8MMA_AtomIJNS4_22SM100_MMA_S8_SS_SPARSEIaaiLi128ELi64ELNS4_4UMMA5MajorE0ELS11_0ELNS10_8SaturateE0EEEEEENSH_ISC_NS5_IJNSA_ILi0EEES15_S15_EEEEENS5_IJNS4_10UnderscoreES18_S18_EEEEENS4_13SM90_TMA_LOADENS4_14ComposedLayoutINS4_7SwizzleILi2ELi4ELi3EEENS4_25smem_sparse_ptr_flag_bitsILi2ELi8EEENSH_INS5_IJNS5_IJSB_NSA_ILi8EEEEEENS5_IJSI_SF_EEEEEENS5_IJNS5_IJS15_SE_EEESL_EEEEEEEvNS4_8identityES1B_NS1C_INS1D_ILi3ELi4ELi3EEENS4_18smem_ptr_flag_bitsILi8EEENSH_INS5_IJS1H_SE_EEENS5_IJSE_SB_EEEEEEEvS1P_EENS_8epilogue10collective18CollectiveEpilogueINS1Y_23Sm100TmaWarpSpecializedILi4ELi2ELi16ELb1ELb0EEEJSG_NS5_IJNSH_ISE_SB_EENSH_INSA_ILi16EEESB_EEEEEiNS5_IJSB_llEEEiS27_NS1Y_6fusion15FusionCallbacksIS22_NS28_17LinearCombinationIiiiiLNS_15FloatRoundStyleE2EEESG_S26_JEEENS4_5SM1004TMEM4LOAD26SM100_TMEM_LOAD_32dp32b16xES1B_NS1C_INS1D_ILi2ELi5ELi2EEENS1R_ILi32EEENSH_INS5_IJNSA_ILi32EEENSA_ILi4EEEEEENS5_IJSB_S2K_EEEEEEENS4_39AutoVectorizingCopyWithAssumedAlignmentILi128EEENS4_14SM90_TMA_STOREES2P_S2R_S2R_EEEvvEEEEvNT_6ParamsE)
	.align		4
        /*000c*/ 	.word	index@(__assertfail)
	.align		4
        /*0010*/ 	.word	0x00000000
	.align		4
        /*0014*/ 	.word	0xfffffffe
	.align		4
        /*0018*/ 	.word	0x00000000
	.align		4
        /*001c*/ 	.word	0xfffffffd
	.align		4
        /*0020*/ 	.word	0x00000000
	.align		4
        /*0024*/ 	.word	0xfffffffc


//--------------------- .nv.constant4             --------------------------
	.section	.nv.constant4,"a",@progbits
	.align	8
	.align		8
.nv.constant4:
        /*0000*/ 	.dword	__assertfail
	.align		8
        /*0008*/ 	.dword	__unnamed_1
	.align		8
        /*0010*/ 	.dword	__unnamed_2
	.align		8
        /*0018*/ 	.dword	_ZN39_INTERNAL_42affc3b_4_k_cu_1ddbfc8f_28794cuda3std3__45__cpo5beginE
	.align		8
        /*0020*/ 	.dword	_ZN39_INTERNAL_42affc3b_4_k_cu_1ddbfc8f_28794cuda3std3__45__cpo3endE
	.align		8
        /*0028*/ 	.dword	_ZN39_INTERNAL_42affc3b_4_k_cu_1ddbfc8f_28794cuda3std3__45__cpo6cbeginE
	.align		8
        /*0030*/ 	.dword	_ZN39_INTERNAL_42affc3b_4_k_cu_1ddbfc8f_28794cuda3std3__45__cpo4cendE
	.align		8
        /*0038*/ 	.dword	_ZN39_INTERNAL_42affc3b_4_k_cu_1ddbfc8f_28794cuda3std3__441_GLOBAL__N__42affc3b_4_k_cu_1ddbfc8f_28796ignoreE
	.align		8
        /*0040*/ 	.dword	_ZN39_INTERNAL_42affc3b_4_k_cu_1ddbfc8f_28794cuda3std3__419piecewise_constructE
	.align		8
        /*0048*/ 	.dword	_ZN39_INTERNAL_42affc3b_4_k_cu_1ddbfc8f_28794cuda3std3__48in_placeE
	.align		8
        /*0050*/ 	.dword	_ZN39_INTERNAL_42affc3b_4_k_cu_1ddbfc8f_28794cuda3std6ranges3__45__cpo4swapE
	.align		8
        /*0058*/ 	.dword	_ZN39_INTERNAL_42affc3b_4_k_cu_1ddbfc8f_28794cuda3std6ranges3__45__cpo9iter_moveE
	.align		8
        /*0060*/ 	.dword	_ZN39_INTERNAL_42affc3b_4_k_cu_1ddbfc8f_28794cute7productE
	.align		8
        /*0068*/ 	.dword	_ZN39_INTERNAL_42affc3b_4_k_cu_1ddbfc8f_28794cute1_E
	.align		8
        /*0070*/ 	.dword	$str$25
	.align		8
        /*0078*/ 	.dword	$str$26
	.align		8
        /*0080*/ 	.dword	$str$27
	.align		8
        /*0088*/ 	.dword	$str$28


//--------------------- .text._ZN7cutlass13device_kernelINS_4gemm6kernel13GemmUniversalIN4cute5tupleIJiiiiEEENS1_10collective13CollectiveMmaINS1_41MainloopSm100TmaUmmaWarpSpecializedSparseILi10ELi2ELi2ENS5_IJNS4_1CILi1EEESB_SB_EEEEENS5_IJNSA_ILi128EEENSA_ILi64EEESE_EEEaNS5_IJNS4_6LayoutINS5_IJiNS5_IJNSA_ILi2EEEiEEEiEEENS5_IJlNS5_IJSB_SI_EEElEEEEENSH_INS5_IJNS5_IJSE_iEEESO_iEEENS5_IJNS5_IJSE_NSA_ILi16384EEEEEENS5_IJSB_lEEElEEEEEEEEaNS5_IJlSB_lEEENS4_8TiledMMAINS4_8MMA_AtomIJNS4_22SM100_MMA_S8_SS_SPARSEIaaiLi128ELi64ELNS4_4UMMA5MajorE0ELS11_0ELNS10_8SaturateE0EEEEEENSH_ISC_NS5_IJNSA_ILi0EEES15_S15_EEEEENS5_IJNS4_10UnderscoreES18_S18_EEEEENS4_13SM90_TMA_LOADENS4_14ComposedLayoutINS4_7SwizzleILi2ELi4ELi3EEENS4_25smem_sparse_ptr_flag_bitsILi2ELi8EEENSH_INS5_IJNS5_IJSB_NSA_ILi8EEEEEENS5_IJSI_SF_EEEEEENS5_IJNS5_IJS15_SE_EEESL_EEEEEEEvNS4_8identityES1B_NS1C_INS1D_ILi3ELi4ELi3EEENS4_18smem_ptr_flag_bitsILi8EEENSH_INS5_IJS1H_SE_EEENS5_IJSE_SB_EEEEEEEvS1P_EENS_8epilogue10collective18CollectiveEpilogueINS1Y_23Sm100TmaWarpSpecializedILi4ELi2ELi16ELb1ELb0EEEJSG_NS5_IJNSH_ISE_SB_EENSH_INSA_ILi16EEESB_EEEEEiNS5_IJSB_llEEEiS27_NS1Y_6fusion15FusionCallbacksIS22_NS28_17LinearCombinationIiiiiLNS_15FloatRoundStyleE2EEESG_S26_JEEENS4_5SM1004TMEM4LOAD26SM100_TMEM_LOAD_32dp32b16xES1B_NS1C_INS1D_ILi2ELi5ELi2EEENS1R_ILi32EEENSH_INS5_IJNSA_ILi32EEENSA_ILi4EEEEEENS5_IJSB_S2K_EEEEEEENS4_39AutoVectorizingCopyWithAssumedAlignmentILi128EEENS4_14SM90_TMA_STOREES2P_S2R_S2R_EEEvvEEEEvNT_6ParamsE --------------------------
	.section	.text._ZN7cutlass13device_kernelINS_4gemm6kernel13GemmUniversalIN4cute5tupleIJiiiiEEENS1_10collective13CollectiveMmaINS1_41MainloopSm100TmaUmmaWarpSpecializedSparseILi10ELi2ELi2ENS5_IJNS4_1CILi1EEESB_SB_EEEEENS5_IJNSA_ILi128EEENSA_ILi64EEESE_EEEaNS5_IJNS4_6LayoutINS5_IJiNS5_IJNSA_ILi2EEEiEEEiEEENS5_IJlNS5_IJSB_SI_EEElEEEEENSH_INS5_IJNS5_IJSE_iEEESO_iEEENS5_IJNS5_IJSE_NSA_ILi16384EEEEEENS5_IJSB_lEEElEEEEEEEEaNS5_IJlSB_lEEENS4_8TiledMMAINS4_8MMA_AtomIJNS4_22SM100_MMA_S8_SS_SPARSEIaaiLi128ELi64ELNS4_4UMMA5MajorE0ELS11_0ELNS10_8SaturateE0EEEEEENSH_ISC_NS5_IJNSA_ILi0EEES15_S15_EEEEENS5_IJNS4_10UnderscoreES18_S18_EEEEENS4_13SM90_TMA_LOADENS4_14ComposedLayoutINS4_7SwizzleILi2ELi4ELi3EEENS4_25smem_sparse_ptr_flag_bitsILi2ELi8EEENSH_INS5_IJNS5_IJSB_NSA_ILi8EEEEEENS5_IJSI_SF_EEEEEENS5_IJNS5_IJS15_SE_EEESL_EEEEEEEvNS4_8identityES1B_NS1C_INS1D_ILi3ELi4ELi3EEENS4_18smem_ptr_flag_bitsILi8EEENSH_INS5_IJS1H_SE_EEENS5_IJSE_SB_EEEEEEEvS1P_EENS_8epilogue10collective18CollectiveEpilogueINS1Y_23Sm100TmaWarpSpecializedILi4ELi2ELi16ELb1ELb0EEEJSG_NS5_IJNSH_ISE_SB_EENSH_INSA_ILi16EEESB_EEEEEiNS5_IJSB_llEEEiS27_NS1Y_6fusion15FusionCallbacksIS22_NS28_17LinearCombinationIiiiiLNS_15FloatRoundStyleE2EEESG_S26_JEEENS4_5SM1004TMEM4LOAD26SM100_TMEM_LOAD_32dp32b16xES1B_NS1C_INS1D_ILi2ELi5ELi2EEENS1R_ILi32EEENSH_INS5_IJNSA_ILi32EEENSA_ILi4EEEEEENS5_IJSB_S2K_EEEEEEENS4_39AutoVectorizingCopyWithAssumedAlignmentILi128EEENS4_14SM90_TMA_STOREES2P_S2R_S2R_EEEvvEEEEvNT_6ParamsE,"ax",@progbits
	.align	128
.text._ZN7cutlass13device_kernelINS_4gemm6kernel13GemmUniversalIN4cute5tupleIJiiiiEEENS1_10collective13CollectiveMmaINS1_41MainloopSm100TmaUmmaWarpSpecializedSparseILi10ELi2ELi2ENS5_IJNS4_1CILi1EEESB_SB_EEEEENS5_IJNSA_ILi128EEENSA_ILi64EEESE_EEEaNS5_IJNS4_6LayoutINS5_IJiNS5_IJNSA_ILi2EEEiEEEiEEENS5_IJlNS5_IJSB_SI_EEElEEEEENSH_INS5_IJNS5_IJSE_iEEESO_iEEENS5_IJNS5_IJSE_NSA_ILi16384EEEEEENS5_IJSB_lEEElEEEEEEEEaNS5_IJlSB_lEEENS4_8TiledMMAINS4_8MMA_AtomIJNS4_22SM100_MMA_S8_SS_SPARSEIaaiLi128ELi64ELNS4_4UMMA5MajorE0ELS11_0ELNS10_8SaturateE0EEEEEENSH_ISC_NS5_IJNSA_ILi0EEES15_S15_EEEEENS5_IJNS4_10UnderscoreES18_S18_EEEEENS4_13SM90_TMA_LOADENS4_14ComposedLayoutINS4_7SwizzleILi2ELi4ELi3EEENS4_25smem_sparse_ptr_flag_bitsILi2ELi8EEENSH_INS5_IJNS5_IJSB_NSA_ILi8EEEEEENS5_IJSI_SF_EEEEEENS5_IJNS5_IJS15_SE_EEESL_EEEEEEEvNS4_8identityES1B_NS1C_INS1D_ILi3ELi4ELi3EEENS4_18smem_ptr_flag_bitsILi8EEENSH_INS5_IJS1H_SE_EEENS5_IJSE_SB_EEEEEEEvS1P_EENS_8epilogue10collective18CollectiveEpilogueINS1Y_23Sm100TmaWarpSpecializedILi4ELi2ELi16ELb1ELb0EEEJSG_NS5_IJNSH_ISE_SB_EENSH_INSA_ILi16EEESB_EEEEEiNS5_IJSB_llEEEiS27_NS1Y_6fusion15FusionCallbacksIS22_NS28_17LinearCombinationIiiiiLNS_15FloatRoundStyleE2EEESG_S26_JEEENS4_5SM1004TMEM4LOAD26SM100_TMEM_LOAD_32dp32b16xES1B_NS1C_INS1D_ILi2ELi5ELi2EEENS1R_ILi32EEENSH_INS5_IJNSA_ILi32EEENSA_ILi4EEEEEENS5_IJSB_S2K_EEEEEEENS4_39AutoVectorizingCopyWithAssumedAlignmentILi128EEENS4_14SM90_TMA_STOREES2P_S2R_S2R_EEEvvEEEEvNT_6ParamsE:
        .type           _ZN7cutlass13device_kernelINS_4gemm6kernel13GemmUniversalIN4cute5tupleIJiiiiEEENS1_10collective13CollectiveMmaINS1_41MainloopSm100TmaUmmaWarpSpecializedSparseILi10ELi2ELi2ENS5_IJNS4_1CILi1EEESB_SB_EEEEENS5_IJNSA_ILi128EEENSA_ILi64EEESE_EEEaNS5_IJNS4_6LayoutINS5_IJiNS5_IJNSA_ILi2EEEiEEEiEEENS5_IJlNS5_IJSB_SI_EEElEEEEENSH_INS5_IJNS5_IJSE_iEEESO_iEEENS5_IJNS5_IJSE_NSA_ILi16384EEEEEENS5_IJSB_lEEElEEEEEEEEaNS5_IJlSB_lEEENS4_8TiledMMAINS4_8MMA_AtomIJNS4_22SM100_MMA_S8_SS_SPARSEIaaiLi128ELi64ELNS4_4UMMA5MajorE0ELS11_0ELNS10_8SaturateE0EEEEEENSH_ISC_NS5_IJNSA_ILi0EEES15_S15_EEEEENS5_IJNS4_10UnderscoreES18_S18_EEEEENS4_13SM90_TMA_LOADENS4_14ComposedLayoutINS4_7SwizzleILi2ELi4ELi3EEENS4_25smem_sparse_ptr_flag_bitsILi2ELi8EEENSH_INS5_IJNS5_IJSB_NSA_ILi8EEEEEENS5_IJSI_SF_EEEEEENS5_IJNS5_IJS15_SE_EEESL_EEEEEEEvNS4_8identityES1B_NS1C_INS1D_ILi3ELi4ELi3EEENS4_18smem_ptr_flag_bitsILi8EEENSH_INS5_IJS1H_SE_EEENS5_IJSE_SB_EEEEEEEvS1P_EENS_8epilogue10collective18CollectiveEpilogueINS1Y_23Sm100TmaWarpSpecializedILi4ELi2ELi16ELb1ELb0EEEJSG_NS5_IJNSH_ISE_SB_EENSH_INSA_ILi16EEESB_EEEEEiNS5_IJSB_llEEEiS27_NS1Y_6fusion15FusionCallbacksIS22_NS28_17LinearCombinationIiiiiLNS_15FloatRoundStyleE2EEESG_S26_JEEENS4_5SM1004TMEM4LOAD26SM100_TMEM_LOAD_32dp32b16xES1B_NS1C_INS1D_ILi2ELi5ELi2EEENS1R_ILi32EEENSH_INS5_IJNSA_ILi32EEENSA_ILi4EEEEEENS5_IJSB_S2K_EEEEEEENS4_39AutoVectorizingCopyWithAssumedAlignmentILi128EEENS4_14SM90_TMA_STOREES2P_S2R_S2R_EEEvvEEEEvNT_6ParamsE,@function
        .size           _ZN7cutlass13device_kernelINS_4gemm6kernel13GemmUniversalIN4cute5tupleIJiiiiEEENS1_10collective13CollectiveMmaINS1_41MainloopSm100TmaUmmaWarpSpecializedSparseILi10ELi2ELi2ENS5_IJNS4_1CILi1EEESB_SB_EEEEENS5_IJNSA_ILi128EEENSA_ILi64EEESE_EEEaNS5_IJNS4_6LayoutINS5_IJiNS5_IJNSA_ILi2EEEiEEEiEEENS5_IJlNS5_IJSB_SI_EEElEEEEENSH_INS5_IJNS5_IJSE_iEEESO_iEEENS5_IJNS5_IJSE_NSA_ILi16384EEEEEENS5_IJSB_lEEElEEEEEEEEaNS5_IJlSB_lEEENS4_8TiledMMAINS4_8MMA_AtomIJNS4_22SM100_MMA_S8_SS_SPARSEIaaiLi128ELi64ELNS4_4UMMA5MajorE0ELS11_0ELNS10_8SaturateE0EEEEEENSH_ISC_NS5_IJNSA_ILi0EEES15_S15_EEEEENS5_IJNS4_10UnderscoreES18_S18_EEEEENS4_13SM90_TMA_LOADENS4_14ComposedLayoutINS4_7SwizzleILi2ELi4ELi3EEENS4_25smem_sparse_ptr_flag_bitsILi2ELi8EEENSH_INS5_IJNS5_IJSB_NSA_ILi8EEEEEENS5_IJSI_SF_EEEEEENS5_IJNS5_IJS15_SE_EEESL_EEEEEEEvNS4_8identityES1B_NS1C_INS1D_ILi3ELi4ELi3EEENS4_18smem_ptr_flag_bitsILi8EEENSH_INS5_IJS1H_SE_EEENS5_IJSE_SB_EEEEEEEvS1P_EENS_8epilogue10collective18CollectiveEpilogueINS1Y_23Sm100TmaWarpSpecializedILi4ELi2ELi16ELb1ELb0EEEJSG_NS5_IJNSH_ISE_SB_EENSH_INSA_ILi16EEESB_EEEEEiNS5_IJSB_llEEEiS27_NS1Y_6fusion15FusionCallbacksIS22_NS28_17LinearCombinationIiiiiLNS_15FloatRoundStyleE2EEESG_S26_JEEENS4_5SM1004TMEM4LOAD26SM100_TMEM_LOAD_32dp32b16xES1B_NS1C_INS1D_ILi2ELi5ELi2EEENS1R_ILi32EEENSH_INS5_IJNSA_ILi32EEENSA_ILi4EEEEEENS5_IJSB_S2K_EEEEEEENS4_39AutoVectorizingCopyWithAssumedAlignmentILi128EEENS4_14SM90_TMA_STOREES2P_S2R_S2R_EEEvvEEEEvNT_6ParamsE,(.L_x_180 - _ZN7cutlass13device_kernelINS_4gemm6kernel13GemmUniversalIN4cute5tupleIJiiiiEEENS1_10collective13CollectiveMmaINS1_41MainloopSm100TmaUmmaWarpSpecializedSparseILi10ELi2ELi2ENS5_IJNS4_1CILi1EEESB_SB_EEEEENS5_IJNSA_ILi128EEENSA_ILi64EEESE_EEEaNS5_IJNS4_6LayoutINS5_IJiNS5_IJNSA_ILi2EEEiEEEiEEENS5_IJlNS5_IJSB_SI_EEElEEEEENSH_INS5_IJNS5_IJSE_iEEESO_iEEENS5_IJNS5_IJSE_NSA_ILi16384EEEEEENS5_IJSB_lEEElEEEEEEEEaNS5_IJlSB_lEEENS4_8TiledMMAINS4_8MMA_AtomIJNS4_22SM100_MMA_S8_SS_SPARSEIaaiLi128ELi64ELNS4_4UMMA5MajorE0ELS11_0ELNS10_8SaturateE0EEEEEENSH_ISC_NS5_IJNSA_ILi0EEES15_S15_EEEEENS5_IJNS4_10UnderscoreES18_S18_EEEEENS4_13SM90_TMA_LOADENS4_14ComposedLayoutINS4_7SwizzleILi2ELi4ELi3EEENS4_25smem_sparse_ptr_flag_bitsILi2ELi8EEENSH_INS5_IJNS5_IJSB_NSA_ILi8EEEEEENS5_IJSI_SF_EEEEEENS5_IJNS5_IJS15_SE_EEESL_EEEEEEEvNS4_8identityES1B_NS1C_INS1D_ILi3ELi4ELi3EEENS4_18smem_ptr_flag_bitsILi8EEENSH_INS5_IJS1H_SE_EEENS5_IJSE_SB_EEEEEEEvS1P_EENS_8epilogue10collective18CollectiveEpilogueINS1Y_23Sm100TmaWarpSpecializedILi4ELi2ELi16ELb1ELb0EEEJSG_NS5_IJNSH_ISE_SB_EENSH_INSA_ILi16EEESB_EEEEEiNS5_IJSB_llEEEiS27_NS1Y_6fusion15FusionCallbacksIS22_NS28_17LinearCombinationIiiiiLNS_15FloatRoundStyleE2EEESG_S26_JEEENS4_5SM1004TMEM4LOAD26SM100_TMEM_LOAD_32dp32b16xES1B_NS1C_INS1D_ILi2ELi5ELi2EEENS1R_ILi32EEENSH_INS5_IJNSA_ILi32EEENSA_ILi4EEEEEENS5_IJSB_S2K_EEEEEEENS4_39AutoVectorizingCopyWithAssumedAlignmentILi128EEENS4_14SM90_TMA_STOREES2P_S2R_S2R_EEEvvEEEEvNT_6ParamsE)
        .other          _ZN7cutlass13device_kernelINS_4gemm6kernel13GemmUniversalIN4cute5tupleIJiiiiEEENS1_10collective13CollectiveMmaINS1_41MainloopSm100TmaUmmaWarpSpecializedSparseILi10ELi2ELi2ENS5_IJNS4_1CILi1EEESB_SB_EEEEENS5_IJNSA_ILi128EEENSA_ILi64EEESE_EEEaNS5_IJNS4_6LayoutINS5_IJiNS5_IJNSA_ILi2EEEiEEEiEEENS5_IJlNS5_IJSB_SI_EEElEEEEENSH_INS5_IJNS5_IJSE_iEEESO_iEEENS5_IJNS5_IJSE_NSA_ILi16384EEEEEENS5_IJSB_lEEElEEEEEEEEaNS5_IJlSB_lEEENS4_8TiledMMAINS4_8MMA_AtomIJNS4_22SM100_MMA_S8_SS_SPARSEIaaiLi128ELi64ELNS4_4UMMA5MajorE0ELS11_0ELNS10_8SaturateE0EEEEEENSH_ISC_NS5_IJNSA_ILi0EEES15_S15_EEEEENS5_IJNS4_10UnderscoreES18_S18_EEEEENS4_13SM90_TMA_LOADENS4_14ComposedLayoutINS4_7SwizzleILi2ELi4ELi3EEENS4_25smem_sparse_ptr_flag_bitsILi2ELi8EEENSH_INS5_IJNS5_IJSB_NSA_ILi8EEEEEENS5_IJSI_SF_EEEEEENS5_IJNS5_IJS15_SE_EEESL_EEEEEEEvNS4_8identityES1B_NS1C_INS1D_ILi3ELi4ELi3EEENS4_18smem_ptr_flag_bitsILi8EEENSH_INS5_IJS1H_SE_EEENS5_IJSE_SB_EEEEEEEvS1P_EENS_8epilogue10collective18CollectiveEpilogueINS1Y_23Sm100TmaWarpSpecializedILi4ELi2ELi16ELb1ELb0EEEJSG_NS5_IJNSH_ISE_SB_EENSH_INSA_ILi16EEESB_EEEEEiNS5_IJSB_llEEEiS27_NS1Y_6fusion15FusionCallbacksIS22_NS28_17LinearCombinationIiiiiLNS_15FloatRoundStyleE2EEESG_S26_JEEENS4_5SM1004TMEM4LOAD26SM100_TMEM_LOAD_32dp32b16xES1B_NS1C_INS1D_ILi2ELi5ELi2EEENS1R_ILi32EEENSH_INS5_IJNSA_ILi32EEENSA_ILi4EEEEEENS5_IJSB_S2K_EEEEEEENS4_39AutoVectorizingCopyWithAssumedAlignmentILi128EEENS4_14SM90_TMA_STOREES2P_S2R_S2R_EEEvvEEEEvNT_6ParamsE,@"STO_CUDA_ENTRY STV_DEFAULT"
_ZN7cutlass13device_kernelINS_4gemm6kernel13GemmUniversalIN4cute5tupleIJiiiiEEENS1_10collective13CollectiveMmaINS1_41MainloopSm100TmaUmmaWarpSpecializedSparseILi10ELi2ELi2ENS5_IJNS4_1CILi1EEESB_SB_EEEEENS5_IJNSA_ILi128EEENSA_ILi64EEESE_EEEaNS5_IJNS4_6LayoutINS5_IJiNS5_IJNSA_ILi2EEEiEEEiEEENS5_IJlNS5_IJSB_SI_EEElEEEEENSH_INS5_IJNS5_IJSE_iEEESO_iEEENS5_IJNS5_IJSE_NSA_ILi16384EEEEEENS5_IJSB_lEEElEEEEEEEEaNS5_IJlSB_lEEENS4_8TiledMMAINS4_8MMA_AtomIJNS4_22SM100_MMA_S8_SS_SPARSEIaaiLi128ELi64ELNS4_4UMMA5MajorE0ELS11_0ELNS10_8SaturateE0EEEEEENSH_ISC_NS5_IJNSA_ILi0EEES15_S15_EEEEENS5_IJNS4_10UnderscoreES18_S18_EEEEENS4_13SM90_TMA_LOADENS4_14ComposedLayoutINS4_7SwizzleILi2ELi4ELi3EEENS4_25smem_sparse_ptr_flag_bitsILi2ELi8EEENSH_INS5_IJNS5_IJSB_NSA_ILi8EEEEEENS5_IJSI_SF_EEEEEENS5_IJNS5_IJS15_SE_EEESL_EEEEEEEvNS4_8identityES1B_NS1C_INS1D_ILi3ELi4ELi3EEENS4_18smem_ptr_flag_bitsILi8EEENSH_INS5_IJS1H_SE_EEENS5_IJSE_SB_EEEEEEEvS1P_EENS_8epilogue10collective18CollectiveEpilogueINS1Y_23Sm100TmaWarpSpecializedILi4ELi2ELi16ELb1ELb0EEEJSG_NS5_IJNSH_ISE_SB_EENSH_INSA_ILi16EEESB_EEEEEiNS5_IJSB_llEEEiS27_NS1Y_6fusion15FusionCallbacksIS22_NS28_17LinearCombinationIiiiiLNS_15FloatRoundStyleE2EEESG_S26_JEEENS4_5SM1004TMEM4LOAD26SM100_TMEM_LOAD_32dp32b16xES1B_NS1C_INS1D_ILi2ELi5ELi2EEENS1R_ILi32EEENSH_INS5_IJNSA_ILi32EEENSA_ILi4EEEEEENS5_IJSB_S2K_EEEEEEENS4_39AutoVectorizingCopyWithAssumedAlignmentILi128EEENS4_14SM90_TMA_STOREES2P_S2R_S2R_EEEvvEEEEvNT_6ParamsE:
[----:B------:R-:W1:Y:S01]  /*0000*/  LDC R1, c[0x0][0x37c] ;  /* 0x0000df00ff017b82 */ /* 0x000e620000000800 */
[----:B------:R-:W2:Y:S01]  /*0010*/  S2R R72, SR_TID.X ;  /* 0x0000000000487919 */ /* 0x000ea20000002100 */
[----:B------:R-:W3:Y:S01]  /*0020*/  LDCU.64 UR4, c[0x0][0xa90] ;  /* 0x00015200ff0477ac */ /* 0x000ee20008000a00 */
[----:B------:R-:W-:Y:S02]  /*0030*/  PRMT R59, RZ, 0x7610, R59 ;  /* 0x00007610ff3b7816 */ /* 0x000fe4000000003b */
[----:B------:R-:W-:Y:S01]  /*0040*/  ELECT P4, URZ, PT ;  /* 0x0000000000ff782f */ /* 0x000fe20003880000 */
[----:B------:R-:W4:Y:S01]  /*0050*/  LDCU.64 UR38, c[0x0][0x358] ;  /* 0x00006b00ff2677ac */ /* 0x000f220008000a00 */
[----:B---3--:R-:W-:-:S04]  /*0060*/  UISETP.NE.U32.AND UP0, UPT, UR4, URZ, UPT ;  /* 0x000000ff0400728c */ /* 0x008fc8000bf05070 */
[----:B------:R-:W-:Y:S01]  /*0070*/  UISETP.NE.AND.EX UP0, UPT, UR5, URZ, UPT, UP0 ;  /* 0x000000ff0500728c */ /* 0x000fe2000bf05300 */
[----:B--2---:R-:W-:-:S05]  /*0080*/  SHF.R.U32.HI R63, RZ, 0x5, R72 ;  /* 0x00000005ff3f7819 */ /* 0x004fca0000011648 */
[----:B------:R-:W2:Y:S02]  /*0090*/  SHFL.IDX PT, R0, R63, RZ, 0x1f ;  /* 0x00001fff3f007589 */ /* 0x000ea400000e0000 */
[----:B--2---:R-:W-:Y:S01]  /*00a0*/  R2UR UR8, R0 ;  /* 0x00000000000872ca */ /* 0x004fe200000e0000 */
[----:B-1--4-:R-:W-:-:S14]  /*00b0*/  BRA.U UP0, `(.L_x_0) ;  /* 0x00000001002c7547 */ /* 0x012fdc000b800000 */
[----:B------:R-:W1:Y:S02]  /*00c0*/  LDCU.64 UR6, c[0x0][0xa88] ;  /* 0x00015100ff0677ac */ /* 0x000e640008000a00 */
[----:B-1----:R-:W-:-:S04]  /*00d0*/  UISETP.NE.U32.AND UP0, UPT, UR6, URZ, UPT ;  /* 0x000000ff0600728c */ /* 0x002fc8000bf05070 */
[----:B------:R-:W-:-:S09]  /*00e0*/  UISETP.NE.AND.EX UP0, UPT, UR7, URZ, UPT, UP0 ;  /* 0x000000ff0700728c */ /* 0x000fd2000bf05300 */
[----:B------:R-:W-:Y:S05]  /*00f0*/  BRA.U !UP0, `(.L_x_1) ;  /* 0x0000000108107547 */ /* 0x000fea000b800000 */
[----:B------:R-:W1:Y:S02]  /*0100*/  LDC.64 R34, c[0x0][0xa88] ;  /* 0x0002a200ff227b82 */ /* 0x000e640000000a00 */
[----:B-1----:R1:W5:Y:S01]  /*0110*/  LDG.E R34, desc[UR38][R34.64] ;  /* 0x0000002622227981 */ /* 0x002362000c1e1900 */
[----:B------:R-:W-:Y:S01]  /*0120*/  HFMA2 R59, -RZ, RZ, 0, 5.9604644775390625e-08 ;  /* 0x00000001ff3b7431 */ /* 0x000fe200000001ff */
[----:B------:R-:W-:Y:S05]  /*0130*/  BRA `(.L_x_0) ;  /* 0x00000000000c7947 */ /* 0x000fea0003800000 */
.L_x_1:
[----:B------:R-:W1:Y:S01]  /*0140*/  LDCU UR6, c[0x0][0xa80] ;  /* 0x00015000ff0677ac */ /* 0x000e620008000800 */
[----:B------:R-:W-:Y:S01]  /*0150*/  HFMA2 R59, -RZ, RZ, 0, 5.9604644775390625e-08 ;  /* 0x00000001ff3b7431 */ /* 0x000fe200000001ff */
[----:B-1----:R-:W-:-:S07]  /*0160*/  MOV R34, UR6 ;  /* 0x0000000600227c02 */ /* 0x002fce0008000f00 */
.L_x_0:
[----:B------:R-:W2:Y:S02]  /*0170*/  LDCU.64 UR6, c[0x0][0xab0] ;  /* 0x00015600ff0677ac */ /* 0x000ea40008000a00 */
[----:B--2---:R-:W-:-:S04]  /*0180*/  UISETP.NE.U32.AND UP0, UPT, UR6, URZ, UPT ;  /* 0x000000ff0600728c */ /* 0x004fc8000bf05070 */
[----:B------:R-:W-:-:S09]  /*0190*/  UISETP.NE.AND.EX UP0, UPT, UR7, URZ, UPT, UP0 ;  /* 0x000000ff0700728c */ /* 0x000fd2000bf05300 */
[----:B------:R-:W-:Y:S05]  /*01a0*/  BRA.U UP0, `(.L_x_2) ;  /* 0x0000000100247547 */ /* 0x000fea000b800000 */
[----:B------:R-:W2:Y:S02]  /*01b0*/  LDCU.64 UR6, c[0x0][0xaa8] ;  /* 0x00015500ff0677ac */ /* 0x000ea40008000a00 */
[----:B--2---:R-:W-:-:S04]  /*01c0*/  UISETP.NE.U32.AND UP0, UPT, UR6, URZ, UPT ;  /* 0x000000ff0600728c */ /* 0x004fc8000bf05070 */
[----:B------:R-:W-:-:S09]  /*01d0*/  UISETP.NE.AND.EX UP0, UPT, UR7, URZ, UPT, UP0 ;  /* 0x000000ff0700728c */ /* 0x000fd2000bf05300 */
[----:B------:R-:W-:Y:S05]  /*01e0*/  BRA.U !UP0, `(.L_x_3) ;  /* 0x00000001080c7547 */ /* 0x000fea000b800000 */
[----:B------:R-:W2:Y:S02]  /*01f0*/  LDC.64 R32, c[0x0][0xaa8] ;  /* 0x0002aa00ff207b82 */ /* 0x000ea40000000a00 */
[----:B--2---:R2:W5:Y:S01]  /*0200*/  LDG.E R32, desc[UR38][R32.64] ;  /* 0x0000002620207981 */ /* 0x004562000c1e1900 */
[----:B------:R-:W-:Y:S05]  /*0210*/  BRA `(.L_x_2) ;  /* 0x0000000000087947 */ /* 0x000fea0003800000 */
.L_x_3:
[----:B------:R-:W2:Y:S02]  /*0220*/  LDCU UR6, c[0x0][0xaa0] ;  /* 0x00015400ff0677ac */ /* 0x000ea40008000800 */
[----:B--2---:R-:W-:Y:S02]  /*0230*/  MOV R32, UR6 ;  /* 0x0000000600207c02 */ /* 0x004fe40008000f00 */
.L_x_2:
[----:B------:R-:W-:Y:S01]  /*0240*/  IMAD.U32 R0, RZ, RZ, UR8 ;  /* 0x00000008ff007e24 */ /* 0x000fe2000f8e00ff */
[----:B------:R-:W-:Y:S04]  /*0250*/  BSSY.RECONVERGENT B0, `(.L_x_4) ;  /* 0x000000f000007945 */ /* 0x000fe80003800200 */
[C---:B------:R-:W-:Y:S02]  /*0260*/  ISETP.NE.OR P1, PT, R0.reuse, 0x1, !P4 ;  /* 0x000000010000780c */ /* 0x040fe40006725670 */
[----:B------:R-:W-:-:S11]  /*0270*/  ISETP.NE.OR P0, PT, R0, 0x3, !P4 ;  /* 0x000000030000780c */ /* 0x000fd60006705670 */
[----:B------:R-:W-:Y:S05]  /*0280*/  @P1 BRA `(.L_x_5) ;  /* 0x00000000002c1947 */ /* 0x000fea0003800000 */
[----:B------:R-:W3:Y:S02]  /*0290*/  LDCU.64 UR6, c[0x0][0x348] ;  /* 0x00006900ff0677ac */ /* 0x000ee40008000a00 */
[----:B---3--:R-:W-:Y:S02]  /*02a0*/  UIADD3 UR12, UP2, UPT, UR6, 0x80, URZ ;  /* 0x00000080060c7890 */ /* 0x008fe4000ff5e0ff */
[----:B------:R-:W-:Y:S02]  /*02b0*/  UIADD3 UR10, UP1, UPT, UR6, 0x280, URZ ;  /* 0x00000280060a7890 */ /* 0x000fe4000ff3e0ff */
[----:B------:R-:W-:Y:S02]  /*02c0*/  UIADD3 UR6, UP0, UPT, UR6, 0x180, URZ ;  /* 0x0000018006067890 */ /* 0x000fe4000ff1e0ff */
[----:B------:R-:W-:Y:S02]  /*02d0*/  UIADD3.X UR13, UPT, UPT, URZ, UR7, URZ, UP2, !UPT ;  /* 0x00000007ff0d7290 */ /* 0x000fe400097fe4ff */
[----:B------:R-:W-:-:S02]  /*02e0*/  UIADD3.X UR11, UPT, UPT, URZ, UR7, URZ, UP1, !UPT ;  /* 0x00000007ff0b7290 */ /* 0x000fc40008ffe4ff */
[----:B------:R-:W-:-:S05]  /*02f0*/  UIADD3.X UR7, UPT, UPT, URZ, UR7, URZ, UP0, !UPT ;  /* 0x00000007ff077290 */ /* 0x000fca00087fe4ff */
[----:B------:R3:W-:Y:S02]  /*0300*/  UTMACCTL.PF [UR12] ;  /* 0x000000000c0079b9 */ /* 0x0007e40008040000 */
[----:B------:R3:W-:Y:S02]  /*0310*/  UTMACCTL.PF [UR10] ;  /* 0x000000000a0079b9 */ /* 0x0007e40008040000 */
[----:B------:R3:W-:Y:S02]  /*0320*/  UTMACCTL.PF [UR6] ;  /* 0x00000000060079b9 */ /* 0x0007e40008040000 */
[----:B---3--:R-:W-:Y:S01]  /*0330*/  NOP ;  /* 0x0000000000007918 */ /* 0x008fe20000000000 */
.L_x_5:
[----:B------:R-:W-:Y:S05]  /*0340*/  BSYNC.RECONVERGENT B0 ;  /* 0x0000000000007941 */ /* 0x000fea0003800200 */
.L_x_4:
[----:B------:R-:W-:Y:S04]  /*0350*/  BSSY.RECONVERGENT B0, `(.L_x_6) ;  /* 0x000000a000007945 */ /* 0x000fe80003800200 */
[----:B------:R-:W-:Y:S05]  /*0360*/  @P0 BRA `(.L_x_7) ;  /* 0x0000000000200947 */ /* 0x000fea0003800000 */
[----:B------:R-:W3:Y:S02]  /*0370*/  LDCU.64 UR6, c[0x0][0x348] ;  /* 0x00006900ff0677ac */ /* 0x000ee40008000a00 */
[----:B---3--:R-:W-:Y:S02]  /*0380*/  UIADD3 UR10, UP1, UPT, UR6, 0x780, URZ ;  /* 0x00000780060a7890 */ /* 0x008fe4000ff3e0ff */
[----:B------:R-:W-:Y:S02]  /*0390*/  UIADD3 UR6, UP0, UPT, UR6, 0x880, URZ ;  /* 0x0000088006067890 */ /* 0x000fe4000ff1e0ff */
[----:B------:R-:W-:Y:S02]  /*03a0*/  UIADD3.X UR11, UPT, UPT, URZ, UR7, URZ, UP1, !UPT ;  /* 0x00000007ff0b7290 */ /* 0x000fe40008ffe4ff */
[----:B------:R-:W-:-:S07]  /*03b0*/  UIADD3.X UR7, UPT, UPT, URZ, UR7, URZ, UP0, !UPT ;  /* 0x00000007ff077290 */ /* 0x000fce00087fe4ff */
[----:B------:R3:W-:Y:S02]  /*03c0*/  UTMACCTL.PF [UR10] ;  /* 0x000000000a0079b9 */ /* 0x0007e40008040000 */
[----:B------:R3:W-:Y:S02]  /*03d0*/  UTMACCTL.PF [UR6] ;  /* 0x00000000060079b9 */ /* 0x0007e40008040000 */
[----:B---3--:R-:W-:Y:S01]  /*03e0*/  NOP ;  /* 0x0000000000007918 */ /* 0x008fe20000000000 */
.L_x_7:
[----:B------:R-:W-:Y:S05]  /*03f0*/  BSYNC.RECONVERGENT B0 ;  /* 0x0000000000007941 */ /* 0x000fea0003800200 */
.L_x_6:
[----:B------:R-:W3:Y:S01]  /*0400*/  LDCU.64 UR6, c[0x0][0xa88] ;  /* 0x00015100ff0677ac */ /* 0x000ee20008000a00 */
[----:B------:R-:W-:Y:S02]  /*0410*/  UISETP.EQ.U32.AND UP1, UPT, UR4, URZ, UPT ;  /* 0x000000ff0400728c */ /* 0x000fe4000bf22070 */
[----:B------:R-:W-:Y:S02]  /*0420*/  UPLOP3.LUT UP2, UPT, UPT, UPT, UPT, 0x80, 0x8 ;  /* 0x000000000008789c */ /* 0x000fe40003f4f070 */
[----:B---3--:R-:W-:-:S04]  /*0430*/  UISETP.NE.U32.AND UP0, UPT, UR6, URZ, UPT ;  /* 0x000000ff0600728c */ /* 0x008fc8000bf05070 */
[----:B------:R-:W-:-:S04]  /*0440*/  UISETP.NE.AND.EX UP0, UPT, UR7, URZ, UPT, UP0 ;  /* 0x000000ff0700728c */ /* 0x000fc8000bf05300 */
[----:B------:R-:W-:-:S04]  /*0450*/  UISETP.EQ.OR.EX UP3, UPT, UR5, URZ, !UP0, UP1 ;  /* 0x000000ff0500728c */ /* 0x000fc8000c762710 */
[----:B------:R-:W-:-:S05]  /*0460*/  UP2UR UR50, UPR, URZ, 0x8 ;  /* 0x00000008ff327883 */ /* 0x000fca0008000000 */
[----:B------:R-:W-:Y:S07]  /*0470*/  BRA.U !UP3, `(.L_x_8) ;  /* 0x000000010b207547 */ /* 0x000fee000b800000 */
[----:B-----5:R-:W-:Y:S01]  /*0480*/  R2UR UR6, R34 ;  /* 0x00000000220672ca */ /* 0x020fe200000e0000 */
[----:B------:R-:W-:Y:S02]  /*0490*/  UISETP.NE.U32.AND UP1, UPT, UR4, URZ, UPT ;  /* 0x000000ff0400728c */ /* 0x000fe4000bf25070 */
[----:B------:R-:W-:Y:S02]  /*04a0*/  USEL UR4, URZ, 0xffffffff, UP0 ;  /* 0xffffffffff047887 */ /* 0x000fe40008000000 */
[----:B------:R-:W-:-:S08]  /*04b0*/  UISETP.NE.AND.EX UP1, UPT, UR5, URZ, UPT, UP1 ;  /* 0x000000ff0500728c */ /* 0x000fd0000bf25310 */
[----:B------:R-:W-:-:S04]  /*04c0*/  UISETP.NE.AND UP0, UPT, UR6, URZ, UPT ;  /* 0x000000ff0600728c */ /* 0x000fc8000bf05270 */
[----:B------:R-:W-:-:S04]  /*04d0*/  @!UP1 USEL UR4, URZ, 0xffffffff, UP0 ;  /* 0xffffffffff049887 */ /* 0x000fc80008000000 */
[----:B------:R-:W-:-:S04]  /*04e0*/  ULOP3.LUT UR4, UR4, 0x1, URZ, 0xc0, !UPT ;  /* 0x0000000104047892 */ /* 0x000fc8000f8ec0ff */
[----:B------:R-:W-:Y:S02]  /*04f0*/  UISETP.NE.U32.AND UP2, UPT, UR4, 0x1, UPT ;  /* 0x000000010400788c */ /* 0x000fe4000bf45070 */
.L_x_8:
[----:B------:R-:W3:Y:S02]  /*0500*/  SHFL.IDX PT, R2, R63, RZ, 0x1f ;  /* 0x00001fff3f027589 */ /* 0x000ee400000e0000 */
[----:B---3--:R-:W-:-:S13]  /*0510*/  ISETP.NE.AND P0, PT, R2, RZ, PT ;  /* 0x000000ff0200720c */ /* 0x008fda0003f05270 */
[----:B------:R-:W-:Y:S05]  /*0520*/  @P0 BRA `(.L_x_9) ;  /* 0x0000000000840947 */ /* 0x000fea0003800000 */
[----:B------:R-:W-:Y:S01]  /*0530*/  ELECT P0, URZ, PT ;  /* 0x0000000000ff782f */ /* 0x000fe20003800000 */
[----:B------:R-:W-:-:S12]  /*0540*/  BSSY.RECONVERGENT B0, `(.L_x_9) ;  /* 0x000001f000007945 */ /* 0x000fd80003800200 */
[----:B------:R-:W-:Y:S05]  /*0550*/  @!P0 BRA `(.L_x_10) ;  /* 0x0000000000748947 */ /* 0x000fea0003800000 */
[----:B------:R-:W3:Y:S01]  /*0560*/  S2UR UR5, SR_CgaCtaId ;  /* 0x00000000000579c3 */ /* 0x000ee20000008800 */
[----:B------:R-:W-:Y:S01]  /*0570*/  UMOV UR6, 0x400 ;  /* 0x0000040000067882 */ /* 0x000fe20000000000 */
[----:B------:R-:W-:Y:S01]  /*0580*/  UMOV UR4, 0x1 ;  /* 0x0000000100047882 */ /* 0x000fe20000000000 */
[----:B---3--:R-:W-:Y:S02]  /*0590*/  ULEA UR5, UR5, UR6, 0x18 ;  /* 0x0000000605057291 */ /* 0x008fe4000f8ec0ff */
[----:B------:R-:W-:-:S04]  /*05a0*/  UIADD3 UR6, UPT, UPT, -UR4, 0x100000, URZ ;  /* 0x0010000004067890 */ /* 0x000fc8000fffe1ff */
[----:B------:R-:W-:Y:S02]  /*05b0*/  USHF.L.U32 UR7, UR6, 0xb, URZ ;  /* 0x0000000b06077899 */ /* 0x000fe400080006ff */
[----:B------:R-:W-:Y:S01]  /*05c0*/  USHF.L.U32 UR6, UR6, 0x1, URZ ;  /* 0x0000000106067899 */ /* 0x000fe200080006ff */
[----:B------:R-:W3:Y:S11]  /*05d0*/  FENCE.VIEW.ASYNC.S ;  /* 0x00000000000073c6 */ /* 0x000ef60000000000 */
[----:B---3--:R3:W4:Y:S01]  /*05e0*/  SYNCS.EXCH.64 URZ, [UR5], UR6 ;  /* 0x0000000605ff75b2 */ /* 0x0087220008000100 */
[----:B------:R3:W1:Y:S01]  /*05f0*/  SYNCS.EXCH.64 URZ, [UR5+0x50], UR6 ;  /* 0x0000500605ff75b2 */ /* 0x0006620008000100 */
        /* <DEDUP_REMOVED lines=17> */
[----:B------:R3:W1:Y:S02]  /*0710*/  SYNCS.EXCH.64 URZ, [UR5+0x98], UR6 ;  /* 0x0000980605ff75b2 */ /* 0x0006640008000100 */
[----:B---3--:R-:W-:Y:S01]  /*0720*/  NOP ;  /* 0x0000000000007918 */ /* 0x008fe20000000000 */
.L_x_10:
[----:B------:R-:W-:Y:S05]  /*0730*/  BSYNC.RECONVERGENT B0 ;  /* 0x0000000000007941 */ /* 0x000fea0003800200 */
.L_x_9:
[----:B------:R-:W3:Y:S01]  /*0740*/  SHFL.IDX PT, R2, R63, RZ, 0x1f ;  /* 0x00001fff3f027589 */ /* 0x000ee200000e0000 */
[----:B------:R-:W-:Y:S01]  /*0750*/  NOP ;  /* 0x0000000000007918 */ /* 0x000fe20000000000 */
[----:B---3--:R-:W-:-:S13]  /*0760*/  ISETP.NE.AND P0, PT, R2, 0x1, PT ;  /* 0x000000010200780c */ /* 0x008fda0003f05270 */
[----:B------:R-:W-:Y:S05]  /*0770*/  @P0 BRA `(.L_x_11) ;  /* 0x0000000000580947 */ /* 0x000fea0003800000 */
[----:B------:R-:W3:Y:S01]  /*0780*/  S2UR UR6, SR_CgaCtaId ;  /* 0x00000000000679c3 */ /* 0x000ee20000008800 */
[----:B------:R-:W-:Y:S01]  /*0790*/  UMOV UR7, 0x400 ;  /* 0x0000040000077882 */ /* 0x000fe20000000000 */
[----:B------:R-:W-:Y:S01]  /*07a0*/  UMOV UR5, 0x20 ;  /* 0x0000002000057882 */ /* 0x000fe20000000000 */
[----:B------:R-:W-:Y:S01]  /*07b0*/  UMOV UR4, 0x80 ;  /* 0x0000008000047882 */ /* 0x000fe20000000000 */
[----:B------:R-:W-:-:S04]  /*07c0*/  UIADD3 UR10, UPT, UPT, -UR5, 0x100000, URZ ;  /* 0x00100000050a7890 */ /* 0x000fc8000fffe1ff */
[----:B------:R-:W-:Y:S02]  /*07d0*/  USHF.L.U32 UR11, UR10, 0xb, URZ ;  /* 0x0000000b0a0b7899 */ /* 0x000fe400080006ff */
[----:B------:R-:W-:Y:S02]  /*07e0*/  USHF.L.U32 UR10, UR10, 0x1, URZ ;  /* 0x000000010a0a7899 */ /* 0x000fe400080006ff */
[----:B------:R-:W-:-:S04]  /*07f0*/  UIADD3 UR4, UPT, UPT, -UR4, 0x100000, URZ ;  /* 0x0010000004047890 */ /* 0x000fc8000fffe1ff */
[----:B------:R-:W-:Y:S02]  /*0800*/  USHF.L.U32 UR5, UR4, 0xb, URZ ;  /* 0x0000000b04057899 */ /* 0x000fe400080006ff */
[----:B------:R-:W-:Y:S01]  /*0810*/  USHF.L.U32 UR4, UR4, 0x1, URZ ;  /* 0x0000000104047899 */ /* 0x000fe200080006ff */
[----:B------:R-:W-:Y:S01]  /*0820*/  ELECT P0, URZ, PT ;  /* 0x0000000000ff782f */ /* 0x000fe20003800000 */
[----:B---3--:R-:W-:Y:S01]  /*0830*/  ULEA UR6, UR6, UR7, 0x18 ;  /* 0x0000000706067291 */ /* 0x008fe2000f8ec0ff */
[----:B------:R-:W3:Y:S11]  /*0840*/  FENCE.VIEW.ASYNC.S ;  /* 0x00000000000073c6 */ /* 0x000ef60000000000 */
[----:B---3--:R3:W1:Y:S01]  /*0850*/  SYNCS.EXCH.64 URZ, [UR6+0xa0], UR10 ;  /* 0x0000a00a06ff75b2 */ /* 0x0086620008000100 */
[----:B------:R3:W1:Y:S01]  /*0860*/  SYNCS.EXCH.64 URZ, [UR6+0xc0], UR4 ;  /* 0x0000c00406ff75b2 */ /* 0x0006620008000100 */
[----:B------:R3:W1:Y:S01]  /*0870*/  SYNCS.EXCH.64 URZ, [UR6+0xa8], UR10 ;  /* 0x0000a80a06ff75b2 */ /* 0x0006620008000100 */
[----:B------:R3:W1:Y:S01]  /*0880*/  SYNCS.EXCH.64 URZ, [UR6+0xc8], UR4 ;  /* 0x0000c80406ff75b2 */ /* 0x0006620008000100 */
[----:B------:R3:W1:Y:S01]  /*0890*/  SYNCS.EXCH.64 URZ, [UR6+0xb0], UR10 ;  /* 0x0000b00a06ff75b2 */ /* 0x0006620008000100 */
[----:B------:R3:W1:Y:S01]  /*08a0*/  SYNCS.EXCH.64 URZ, [UR6+0xd0], UR4 ;  /* 0x0000d00406ff75b2 */ /* 0x0006620008000100 */
[----:B------:R3:W1:Y:S01]  /*08b0*/  SYNCS.EXCH.64 URZ, [UR6+0xb8], UR10 ;  /* 0x0000b80a06ff75b2 */ /* 0x0006620008000100 */
[----:B------:R3:W1:Y:S01]  /*08c0*/  SYNCS.EXCH.64 URZ, [UR6+0xd8], UR4 ;  /* 0x0000d80406ff75b2 */ /* 0x0006620008000100 */
[----:B------:R-:W-:Y:S01]  /*08d0*/  NOP ;  /* 0x0000000000007918 */ /* 0x000fe20000000000 */
.L_x_11:
[----:B------:R-:W2:Y:S01]  /*08e0*/  SHFL.IDX PT, R2, R63, RZ, 0x1f ;  /* 0x00001fff3f027589 */ /* 0x000ea200000e0000 */
[----:B------:R-:W-:Y:S01]  /*08f0*/  NOP ;  /* 0x0000000000007918 */ /* 0x000fe20000000000 */
[----:B--2---:R-:W-:-:S13]  /*0900*/  ISETP.NE.AND P0, PT, R2, 0x3, PT ;  /* 0x000000030200780c */ /* 0x004fda0003f05270 */
[----:B------:R-:W-:Y:S05]  /*0910*/  @P0 BRA `(.L_x_12) ;  /* 0x0000000000300947 */ /* 0x000fea0003800000 */
[----:B---3--:R-:W2:Y:S01]  /*0920*/  S2UR UR5, SR_CgaCtaId ;  /* 0x00000000000579c3 */ /* 0x008ea20000008800 */
[----:B------:R-:W-:Y:S01]  /*0930*/  UMOV UR6, 0x400 ;  /* 0x0000040000067882 */ /* 0x000fe20000000000 */
[----:B------:R-:W-:Y:S01]  /*0940*/  UMOV UR4, 0x20 ;  /* 0x0000002000047882 */ /* 0x000fe20000000000 */
[----:B------:R-:W-:Y:S01]  /*0950*/  ELECT P0, URZ, PT ;  /* 0x0000000000ff782f */ /* 0x000fe20003800000 */
[----:B--2---:R-:W-:Y:S02]  /*0960*/  ULEA UR5, UR5, UR6, 0x18 ;  /* 0x0000000605057291 */ /* 0x004fe4000f8ec0ff */
[----:B------:R-:W-:-:S04]  /*0970*/  UIADD3 UR6, UPT, UPT, -UR4, 0x100000, URZ ;  /* 0x0010000004067890 */ /* 0x000fc8000fffe1ff */
[----:B------:R-:W-:Y:S02]  /*0980*/  USHF.L.U32 UR7, UR6, 0xb, URZ ;  /* 0x0000000b06077899 */ /* 0x000fe400080006ff */
[----:B------:R-:W-:Y:S01]  /*0990*/  USHF.L.U32 UR6, UR6, 0x1, URZ ;  /* 0x0000000106067899 */ /* 0x000fe200080006ff */
[----:B------:R-:W2:Y:S11]  /*09a0*/  FENCE.VIEW.ASYNC.S ;  /* 0x00000000000073c6 */ /* 0x000eb60000000000 */
[----:B--2---:R2:W3:Y:S01]  /*09b0*/  SYNCS.EXCH.64 URZ, [UR5+0xe0], UR6 ;  /* 0x0000e00605ff75b2 */ /* 0x0044e20008000100 */
[----:B------:R2:W1:Y:S01]  /*09c0*/  SYNCS.EXCH.64 URZ, [UR5+0xe8], UR6 ;  /* 0x0000e80605ff75b2 */ /* 0x0004620008000100 */
[----:B------:R-:W-:Y:S01]  /*09d0*/  NOP ;  /* 0x0000000000007918 */ /* 0x000fe20000000000 */
.L_x_12:
[----:B------:R-:W4:Y:S01]  /*09e0*/  SHFL.IDX PT, R2, R63, RZ, 0x1f ;  /* 0x00001fff3f027589 */ /* 0x000f2200000e0000 */
[----:B------:R-:W-:Y:S01]  /*09f0*/  NOP ;  /* 0x0000000000007918 */ /* 0x000fe20000000000 */
[----:B----4-:R-:W-:-:S13]  /*0a00*/  ISETP.NE.AND P0, PT, R2, 0x4, PT ;  /* 0x000000040200780c */ /* 0x010fda0003f05270 */
[----:B------:R-:W-:Y:S05]  /*0a10*/  @P0 BRA `(.L_x_13) ;  /* 0x00000000004c0947 */ /* 0x000fea0003800000 */
[----:B--23--:R-:W2:Y:S01]  /*0a20*/  S2UR UR5, SR_CgaCtaId ;  /* 0x00000000000579c3 */ /* 0x00cea20000008800 */
[----:B------:R-:W-:Y:S01]  /*0a30*/  UMOV UR7, 0x100 ;  /* 0x0000010000077882 */ /* 0x000fe20000000000 */
[----:B------:R-:W-:Y:S01]  /*0a40*/  UMOV UR6, 0x400 ;  /* 0x0000040000067882 */ /* 0x000fe20000000000 */
[----:B------:R-:W-:Y:S01]  /*0a50*/  USEL UR7, UR7, 0xe0, UP2 ;  /* 0x000000e007077887 */ /* 0x000fe20009000000 */
[----:B------:R-:W-:Y:S01]  /*0a60*/  UMOV UR4, 0x1 ;  /* 0x0000000100047882 */ /* 0x000fe20000000000 */
[----:B------:R-:W-:Y:S01]  /*0a70*/  ELECT P0, URZ, PT ;  /* 0x0000000000ff782f */ /* 0x000fe20003800000 */
[----:B------:R-:W-:-:S04]  /*0a80*/  UIADD3 UR10, UPT, UPT, -UR4, 0x100000, URZ ;  /* 0x00100000040a7890 */ /* 0x000fc8000fffe1ff */
[----:B------:R-:W-:Y:S02]  /*0a90*/  USHF.L.U32 UR11, UR10, 0xb, URZ ;  /* 0x0000000b0a0b7899 */ /* 0x000fe400080006ff */
[----:B------:R-:W-:Y:S02]  /*0aa0*/  USHF.L.U32 UR10, UR10, 0x1, URZ ;  /* 0x000000010a0a7899 */ /* 0x000fe400080006ff */
[----:B--2---:R-:W-:Y:S02]  /*0ab0*/  ULEA UR5, UR5, UR6, 0x18 ;  /* 0x0000000605057291 */ /* 0x004fe4000f8ec0ff */
[----:B------:R-:W-:-:S04]  /*0ac0*/  UIADD3 UR6, UPT, UPT, -UR7, 0x100000, URZ ;  /* 0x0010000007067890 */ /* 0x000fc8000fffe1ff */
[----:B------:R-:W-:Y:S02]  /*0ad0*/  USHF.L.U32 UR7, UR6, 0xb, URZ ;  /* 0x0000000b06077899 */ /* 0x000fe400080006ff */
[----:B------:R-:W-:Y:S01]  /*0ae0*/  USHF.L.U32 UR6, UR6, 0x1, URZ ;  /* 0x0000000106067899 */ /* 0x000fe200080006ff */
[----:B------:R-:W2:Y:S03]  /*0af0*/  FENCE.VIEW.ASYNC.S ;  /* 0x00000000000073c6 */ /* 0x000ea60000000000 */
[----:B--2---:R4:W2:Y:S08]  /*0b00*/  SYNCS.EXCH.64 URZ, [UR5+0xf0], UR10 ;  /* 0x0000f00a05ff75b2 */ /* 0x0048b00008000100 */
[----:B------:R4:W3:Y:S01]  /*0b10*/  SYNCS.EXCH.64 URZ, [UR5+0x100], UR6 ;  /* 0x0001000605ff75b2 */ /* 0x0008e20008000100 */
[----:B------:R4:W1:Y:S01]  /*0b20*/  SYNCS.EXCH.64 URZ, [UR5+0xf8], UR10 ;  /* 0x0000f80a05ff75b2 */ /* 0x0008620008000100 */
[----:B------:R4:W1:Y:S02]  /*0b30*/  SYNCS.EXCH.64 URZ, [UR5+0x108], UR6 ;  /* 0x0001080605ff75b2 */ /* 0x0008640008000100 */
[----:B----4-:R-:W-:Y:S01]  /*0b40*/  NOP ;  /* 0x0000000000007918 */ /* 0x010fe20000000000 */
.L_x_13:
[----:B------:R-:W4:Y:S01]  /*0b50*/  SHFL.IDX PT, R2, R63, RZ, 0x1f ;  /* 0x00001fff3f027589 */ /* 0x000f2200000e0000 */
[----:B------:R-:W-:Y:S01]  /*0b60*/  NOP ;  /* 0x0000000000007918 */ /* 0x000fe20000000000 */
[----:B----4-:R-:W-:-:S13]  /*0b70*/  ISETP.NE.AND P0, PT, R2, 0x5, PT ;  /* 0x000000050200780c */ /* 0x010fda0003f05270 */
[----:B------:R-:W-:Y:S05]  /*0b80*/  @P0 BRA `(.L_x_14) ;  /* 0x0000000000480947 */ /* 0x000fea0003800000 */
[----:B--23--:R-:W2:Y:S01]  /*0b90*/  S2UR UR6, SR_CgaCtaId ;  /* 0x00000000000679c3 */ /* 0x00cea20000008800 */
        /* <DEDUP_REMOVED lines=10> */
[----:B--2---:R-:W-:Y:S01]  /*0c40*/  ULEA UR6, UR6, UR7, 0x18 ;  /* 0x0000000706067291 */ /* 0x004fe2000f8ec0ff */
[----:B------:R-:W2:Y:S11]  /*0c50*/  FENCE.VIEW.ASYNC.S ;  /* 0x00000000000073c6 */ /* 0x000eb60000000000 */
[----:B--2---:R4:W2:Y:S01]  /*0c60*/  SYNCS.EXCH.64 URZ, [UR6+0x110], UR10 ;  /* 0x0001100a06ff75b2 */ /* 0x0048a20008000100 */
[----:B------:R4:W3:Y:S01]  /*0c70*/  SYNCS.EXCH.64 URZ, [UR6+0x120], UR4 ;  /* 0x0001200406ff75b2 */ /* 0x0008e20008000100 */
[----:B------:R4:W1:Y:S01]  /*0c80*/  SYNCS.EXCH.64 URZ, [UR6+0x118], UR10 ;  /* 0x0001180a06ff75b2 */ /* 0x0008620008000100 */
[----:B------:R4:W1:Y:S02]  /*0c90*/  SYNCS.EXCH.64 URZ, [UR6+0x128], UR4 ;  /* 0x0001280406ff75b2 */ /* 0x0008640008000100 */
[----:B----4-:R-:W-:Y:S01]  /*0ca0*/  NOP ;  /* 0x0000000000007918 */ /* 0x010fe20000000000 */
.L_x_14:
[----:B------:R-:W4:Y:S01]  /*0cb0*/  SHFL.IDX PT, R2, R63, RZ, 0x1f ;  /* 0x00001fff3f027589 */ /* 0x000f2200000e0000 */
[----:B---3--:R-:W3:Y:S01]  /*0cc0*/  S2UR UR11, SR_CTAID.X ;  /* 0x00000000000b79c3 */ /* 0x008ee20000002500 */
[----:B------:R-:W-:Y:S01]  /*0cd0*/  NOP ;  /* 0x0000000000007918 */ /* 0x000fe20000000000 */
[----:B----4-:R-:W-:-:S13]  /*0ce0*/  ISETP.NE.AND P0, PT, R2, 0x3, PT ;  /* 0x000000030200780c */ /* 0x010fda0003f05270 */
[----:B---3--:R-:W-:Y:S05]  /*0cf0*/  @P0 BRA `(.L_x_15) ;  /* 0x0000000000380947 */ /* 0x008fea0003800000 */
[----:B--2---:R-:W2:Y:S01]  /*0d00*/  S2UR UR5, SR_CgaCtaId ;  /* 0x00000000000579c3 */ /* 0x004ea20000008800 */
        /* <DEDUP_REMOVED lines=8> */
[----:B--2---:R3:W4:Y:S01]  /*0d90*/  SYNCS.EXCH.64 URZ, [UR5+0x130], UR6 ;  /* 0x0001300605ff75b2 */ /* 0x0047220008000100 */
[----:B------:R3:W2:Y:S01]  /*0da0*/  SYNCS.EXCH.64 URZ, [UR5+0x140], UR6 ;  /* 0x0001400605ff75b2 */ /* 0x0006a20008000100 */
[----:B------:R3:W1:Y:S01]  /*0db0*/  SYNCS.EXCH.64 URZ, [UR5+0x138], UR6 ;  /* 0x0001380605ff75b2 */ /* 0x0006620008000100 */
[----:B------:R3:W1:Y:S02]  /*0dc0*/  SYNCS.EXCH.64 URZ, [UR5+0x148], UR6 ;  /* 0x0001480605ff75b2 */ /* 0x0006640008000100 */
[----:B---3--:R-:W-:Y:S01]  /*0dd0*/  NOP ;  /* 0x0000000000007918 */ /* 0x008fe20000000000 */
.L_x_15:
[----:B------:R-:W3:Y:S01]  /*0de0*/  S2UR UR4, SR_CTAID.Y ;  /* 0x00000000000479c3 */ /* 0x000ee20000002600 */
[----:B------:R-:W-:-:S05]  /*0df0*/  CS2R.32 R58, SR_CgaSize ;  /* 0x00000000003a7805 */ /* 0x000fca0000008a00 */
[----:B------:R-:W-:-:S05]  /*0e00*/  IMAD R58, R58, -0xa0, RZ ;  /* 0xffffff603a3a7824 */ /* 0x000fca00078e02ff */
[----:B--2---:R-:W-:-:S14]  /*0e10*/  R2UR UR5, R58 ;  /* 0x000000003a0572ca */ /* 0x004fdc00000e0000 */
[----:B------:R-:W2:Y:S01]  /*0e20*/  LDCU UR5, c[0x0][UR5+0x2b4] ;  /* 0x00005680050577ac */ /* 0x000ea20008000800 */
[----:B------:R-:W-:Y:S01]  /*0e30*/  I2FP.F32.U32 R5, UR11 ;  /* 0x0000000b00057c45 */ /* 0x000fe20008201000 */
[----:B------:R-:W-:Y:S01]  /*0e40*/  NOP ;  /* 0x0000000000007918 */ /* 0x000fe20000000000 */
[----:B------:R-:W-:-:S05]  /*0e50*/  CS2R.32 R58, SR_CgaSize ;  /* 0x00000000003a7805 */ /* 0x000fca0000008a00 */
[----:B------:R-:W-:-:S05]  /*0e60*/  IMAD R58, R58, -0xa0, RZ ;  /* 0xffffff603a3a7824 */ /* 0x000fca00078e02ff */
[----:B------:R-:W-:-:S14]  /*0e70*/  R2UR UR6, R58 ;  /* 0x000000003a0672ca */ /* 0x000fdc00000e0000 */
[----:B------:R-:W4:Y:S01]  /*0e80*/  LDCU UR6, c[0x0][UR6+0x2b0] ;  /* 0x00005600060677ac */ /* 0x000f220008000800 */
[----:B------:R-:W1:Y:S01]  /*0e90*/  LDC R10, c[0x0][0xd24] ;  /* 0x00034900ff0a7b82 */ /* 0x000e620000000800 */
[----:B------:R-:W-:-:S05]  /*0ea0*/  CS2R.32 R2, SR_CgaSize ;  /* 0x0000000000027805 */ /* 0x000fca0000008a00 */
[----:B------:R-:W-:-:S06]  /*0eb0*/  IMAD R2, R2, -0xa0, RZ ;  /* 0xffffff6002027824 */ /* 0x000fcc00078e02ff */
[----:B------:R-:W1:Y:S01]  /*0ec0*/  LDC R2, c[0x0][R2+0x2a4] ;  /* 0x0000a90002027b82 */ /* 0x000e620000000800 */
[----:B----4-:R-:W-:Y:S01]  /*0ed0*/  FMUL R5, R5, UR6 ;  /* 0x0000000605057c20 */ /* 0x010fe20008400000 */
[----:B---3--:R-:W-:Y:S02]  /*0ee0*/  I2FP.F32.U32 R4, UR4 ;  /* 0x0000000400047c45 */ /* 0x008fe40008201000 */
[----:B------:R-:W-:-:S05]  /*0ef0*/  CS2R.32 R3, SR_CgaSize ;  /* 0x0000000000037805 */ /* 0x000fca0000008a00 */
[----:B------:R-:W-:-:S06]  /*0f00*/  IMAD R3, R3, -0xa0, RZ ;  /* 0xffffff6003037824 */ /* 0x000fcc00078e02ff */
[----:B------:R-:W3:Y:S01]  /*0f10*/  LDC R3, c[0x0][R3+0x2a0] ;  /* 0x0000a80003037b82 */ /* 0x000ee20000000800 */
[----:B------:R-:W-:Y:S01]  /*0f20*/  MOV R33, UR4 ;  /* 0x0000000400217c02 */ /* 0x000fe20008000f00 */
[----:B------:R-:W4:Y:S01]  /*0f30*/  F2I.U32.TRUNC.NTZ R58, R5 ;  /* 0x00000005003a7305 */ /* 0x000f22000020f000 */
[----:B--2---:R-:W-:-:S05]  /*0f40*/  FMUL R4, R4, UR5 ;  /* 0x0000000504047c20 */ /* 0x004fca0008400000 */
[----:B-1----:R-:W-:Y:S01]  /*0f50*/  BAR.SYNC.DEFER_BLOCKING 0x0 ;  /* 0x0000000000007b1d */ /* 0x002fe20000010000 */
[----:B------:R-:W-:-:S05]  /*0f60*/  ISETP.GE.AND P0, PT, R10, 0x1, PT ;  /* 0x000000010a00780c */ /* 0x000fca0003f06270 */
[----:B------:R-:W1:Y:S02]  /*0f70*/  F2I.U32.TRUNC.NTZ R51, R4 ;  /* 0x0000000400337305 */ /* 0x000e64000020f000 */
[----:B------:R-:W2:Y:S01]  /*0f80*/  S2UR UR36, SR_CTAID.Z ;  /* 0x00000000002479c3 */ /* 0x000ea20000002700 */
[----:B----4-:R-:W-:-:S05]  /*0f90*/  IADD3 R58, PT, PT, -R58, RZ, RZ ;  /* 0x000000ff3a3a7210 */ /* 0x010fca0007ffe1ff */
[----:B---3--:R-:W-:Y:S01]  /*0fa0*/  IMAD R58, R3, R58, UR11 ;  /* 0x0000000b033a7e24 */ /* 0x008fe2000f8e023a */
[----:B-1----:R-:W-:-:S05]  /*0fb0*/  IADD3 R51, PT, PT, -R51, RZ, RZ ;  /* 0x000000ff33337210 */ /* 0x002fca0007ffe1ff */
[----:B------:R-:W-:Y:S01]  /*0fc0*/  IMAD R51, R2, R51, UR4 ;  /* 0x0000000402337e24 */ /* 0x000fe2000f8e0233 */
[----:B--2---:R-:W-:Y:S06]  /*0fd0*/  @!P0 BRA `(.L_x_16) ;  /* 0x0000000000c08947 */ /* 0x004fec0003800000 */
[----:B------:R-:W1:Y:S01]  /*0fe0*/  LDC.64 R4, c[0x0][0xd18] ;  /* 0x00034600ff047b82 */ /* 0x000e620000000a00 */
[----:B------:R-:W-:-:S07]  /*0ff0*/  ISETP.NE.AND P0, PT, R10, 0x1, PT ;  /* 0x000000010a00780c */ /* 0x000fce0003f05270 */
[----:B------:R-:W2:Y:S08]  /*1000*/  LDC R9, c[0x0][0xd0c] ;  /* 0x00034300ff097b82 */ /* 0x000eb00000000800 */
[----:B------:R-:W3:Y:S08]  /*1010*/  LDC R13, c[0x0][0x370] ;  /* 0x0000dc00ff0d7b82 */ /* 0x000ef00000000800 */
[----:B------:R-:W4:Y:S01]  /*1020*/  LDC R11, c[0x0][0x374] ;  /* 0x0000dd00ff0b7b82 */ /* 0x000f220000000800 */
[----:B-1----:R-:W-:-:S07]  /*1030*/  ISETP.NE.AND P1, PT, R4, 0x1, PT ;  /* 0x000000010400780c */ /* 0x002fce0003f25270 */
[----:B------:R-:W3:Y:S01]  /*1040*/  LDC.64 R6, c[0x0][0xd10] ;  /* 0x00034400ff067b82 */ /* 0x000ee20000000a00 */
[----:B--2---:R-:W-:-:S07]  /*1050*/  ISETP.NE.AND P2, PT, R9, 0x1, PT ;  /* 0x000000010900780c */ /* 0x004fce0003f45270 */
[----:B------:R-:W1:Y:S08]  /*1060*/  LDC R8, c[0x0][0xd20] ;  /* 0x00034800ff087b82 */ /* 0x000e700000000800 */
[----:B------:R-:W2:Y:S01]  /*1070*/  LDC.64 R2, c[0x0][0xd28] ;  /* 0x00034a00ff027b82 */ /* 0x000ea20000000a00 */
[----:B----4-:R-:W-:-:S04]  /*1080*/  IMAD.HI.U32 R15, R11, R5, RZ ;  /* 0x000000050b0f7227 */ /* 0x010fc800078e00ff */
[----:B------:R-:W-:-:S04]  /*1090*/  IMAD.HI.U32 R5, R33, R5, RZ ;  /* 0x0000000521057227 */ /* 0x000fc800078e00ff */
[----:B---3--:R-:W-:-:S04]  /*10a0*/  IMAD.HI.U32 R12, R13, R6, RZ ;  /* 0x000000060d0c7227 */ /* 0x008fc800078e00ff */
[----:B------:R-:W-:Y:S01]  /*10b0*/  IMAD.HI.U32 R6, R6, UR11, RZ ;  /* 0x0000000b06067c27 */ /* 0x000fe2000f8e00ff */
[-C--:B------:R-:W-:Y:S02]  /*10c0*/  @P2 SHF.R.U32.HI R13, RZ, R7.reuse, R12 ;  /* 0x00000007ff0d2219 */ /* 0x080fe4000001160c */
[-C--:B-1----:R-:W-:Y:S02]  /*10d0*/  @P1 SHF.R.U32.HI R11, RZ, R8.reuse, R15 ;  /* 0x00000008ff0b1219 */ /* 0x082fe4000001160f */
[----:B------:R-:W-:Y:S01]  /*10e0*/  SHF.R.U32.HI R8, RZ, R8, R5 ;  /* 0x00000008ff087219 */ /* 0x000fe20000011605 */
[----:B------:R-:W-:Y:S01]  /*10f0*/  IMAD.U32 R5, RZ, RZ, UR11 ;  /* 0x0000000bff057e24 */ /* 0x000fe2000f8e00ff */
[----:B------:R-:W-:Y:S02]  /*1100*/  SHF.R.U32.HI R6, RZ, R7, R6 ;  /* 0x00000007ff067219 */ /* 0x000fe40000011606 */
[----:B------:R-:W-:Y:S01]  /*1110*/  SEL R7, R33, R8, !P1 ;  /* 0x0000000821077207 */ /* 0x000fe20004800000 */
[----:B--2---:R-:W-:Y:S01]  /*1120*/  IMAD.HI.U32 R12, R11, R2, RZ ;  /* 0x000000020b0c7227 */ /* 0x004fe200078e00ff */
[----:B------:R-:W-:-:S03]  /*1130*/  SEL R5, R5, R6, !P2 ;  /* 0x0000000605057207 */ /* 0x000fc60005000000 */
[----:B------:R-:W-:Y:S01]  /*1140*/  IMAD.HI.U32 R14, R13, R2, RZ ;  /* 0x000000020d0e7227 */ /* 0x000fe200078e00ff */
[----:B------:R-:W-:-:S04]  /*1150*/  @P0 SHF.R.U32.HI R11, RZ, R3, R12 ;  /* 0x00000003ff0b0219 */ /* 0x000fc8000001160c */
[----:B------:R-:W-:Y:S01]  /*1160*/  @P0 SHF.R.U32.HI R13, RZ, R3, R14 ;  /* 0x00000003ff0d0219 */ /* 0x000fe2000001160e */
[----:B------:R-:W-:-:S04]  /*1170*/  IMAD R11, R11, R10, RZ ;  /* 0x0000000a0b0b7224 */ /* 0x000fc800078e02ff */
[----:B------:R-:W-:Y:S01]  /*1180*/  IMAD R6, R13, R10, RZ ;  /* 0x0000000a0d067224 */ /* 0x000fe200078e02ff */
[----:B------:R-:W-:-:S04]  /*1190*/  ISETP.GE.AND P1, PT, R7, R11, PT ;  /* 0x0000000b0700720c */ /* 0x000fc80003f26270 */
[----:B------:R-:W-:Y:S01]  /*11a0*/  ISETP.GE.OR P1, PT, R5, R6, P1 ;  /* 0x000000060500720c */ /* 0x000fe20000f26670 */
[----:B------:R-:W-:-:S05]  /*11b0*/  IMAD.HI.U32 R6, R7, R2, RZ ;  /* 0x0000000207067227 */ /* 0x000fca00078e00ff */
[----:B------:R-:W-:-:S04]  /*11c0*/  SHF.R.U32.HI R6, RZ, R3, R6 ;  /* 0x00000003ff067219 */ /* 0x000fc80000011606 */
[----:B------:R-:W-:-:S03]  /*11d0*/  SEL R6, R7, R6, !P0 ;  /* 0x0000000607067207 */ /* 0x000fc60004000000 */
[----:B------:R-:W-:-:S04]  /*11e0*/  @!P1 IMAD.HI.U32 R8, R5, R2, RZ ;  /* 0x0000000205089227 */ /* 0x000fc800078e00ff */
[----:B------:R-:W-:Y:S01]  /*11f0*/  IMAD.MOV R2, RZ, RZ, -R6 ;  /* 0x000000ffff027224 */ /* 0x000fe200078e0a06 */
[----:B------:R-:W-:-:S03]  /*1200*/  @!P1 SHF.R.U32.HI R8, RZ, R3, R8 ;  /* 0x00000003ff089219 */ /* 0x000fc60000011608 */
[----:B------:R-:W-:Y:S01]  /*1210*/  IMAD R2, R10, R2, R7 ;  /* 0x000000020a027224 */ /* 0x000fe200078e0207 */
[----:B------:R-:W-:Y:S01]  /*1220*/  @!P1 SEL R3, R5, R8, !P0 ;  /* 0x0000000805039207 */ /* 0x000fe20004000000 */
[----:B------:R-:W-:-:S03]  /*1230*/  IMAD.MOV R8, RZ, RZ, -R5 ;  /* 0x000000ffff087224 */ /* 0x000fc600078e0a05 */
[----:B------:R-:W-:Y:S01]  /*1240*/  @!P1 IADD3 R6, PT, PT, R6, -R3, RZ ;  /* 0x8000000306069210 */ /* 0x000fe20007ffe0ff */
[----:B------:R-:W-:Y:S01]  /*1250*/  @!P1 IMAD R3, R2, R13, R3 ;  /* 0x0000000d02039224 */ /* 0x000fe200078e0203 */
[----:B------:R-:W-:Y:S01]  /*1260*/  IADD3 R2, PT, PT, -R7, RZ, RZ ;  /* 0x000000ff07027210 */ /* 0x000fe20007ffe1ff */
[----:B------:R-:W-:Y:S02]  /*1270*/  IMAD R8, R9, R8, UR11 ;  /* 0x0000000b09087e24 */ /* 0x000fe4000f8e0208 */
[----:B------:R-:W-:Y:S01]  /*1280*/  @!P1 IMAD R7, R6, R10, R5 ;  /* 0x0000000a06079224 */ /* 0x000fe200078e0205 */
[----:B------:R-:W-:Y:S01]  /*1290*/  @!P1 MOV R5, R3 ;  /* 0x0000000300059202 */ /* 0x000fe20000000f00 */
[----:B------:R-:W-:-:S04]  /*12a0*/  IMAD R2, R4, R2, R33 ;  /* 0x0000000204027224 */ /* 0x000fc800078e0221 */
[----:B------:R-:W-:Y:S02]  /*12b0*/  IMAD R8, R5, R9, R8 ;  /* 0x0000000905087224 */ /* 0x000fe400078e0208 */
[----:B------:R-:W-:-:S03]  /*12c0*/  IMAD R33, R7, R4, R2 ;  /* 0x0000000407217224 */ /* 0x000fc600078e0202 */
[----:B------:R-:W-:Y:S02]  /*12d0*/  R2UR UR11, R8 ;  /* 0x00000000080b72ca */ /* 0x000fe400000e0000 */
.L_x_16:
[----:B------:R-:W1:Y:S02]  /*12e0*/  LDCU UR4, c[0x0][0xd30] ;  /* 0x0001a600ff0477ac */ /* 0x000e640008000800 */
[----:B-1----:R-:W-:-:S09]  /*12f0*/  UISETP.NE.AND UP0, UPT, UR4, 0x1, UPT ;  /* 0x000000010400788c */ /* 0x002fd2000bf05270 */
[----:B------:R-:W-:Y:S05]  /*1300*/  BRA.U UP0, `(.L_x_17) ;  /* 0x0000000100487547 */ /* 0x000fea000b800000 */
[----:B------:R-:W1:Y:S08]  /*1310*/  LDC.64 R2, c[0x0][0xd18] ;  /* 0x00034600ff027b82 */ /* 0x000e700000000a00 */
[----:B------:R-:W2:Y:S08]  /*1320*/  LDC.64 R4, c[0x0][0xd10] ;  /* 0x00034400ff047b82 */ /* 0x000eb00000000a00 */
[----:B------:R-:W3:Y:S08]  /*1330*/  LDC R6, c[0x0][0xd20] ;  /* 0x00034800ff067b82 */ /* 0x000ef00000000800 */
[----:B------:R-:W4:Y:S01]  /*1340*/  LDC R7, c[0x0][0xd0c] ;  /* 0x00034300ff077b82 */ /* 0x000f220000000800 */
[----:B-1----:R-:W-:Y:S01]  /*1350*/  IMAD.HI.U32 R3, R33, R3, RZ ;  /* 0x0000000321037227 */ /* 0x002fe200078e00ff */
[----:B------:R-:W-:-:S03]  /*1360*/  ISETP.NE.AND P0, PT, R2, 0x1, PT ;  /* 0x000000010200780c */ /* 0x000fc60003f05270 */
[----:B--2---:R-:W-:-:S05]  /*1370*/  IMAD.HI.U32 R4, R4, UR11, RZ ;  /* 0x0000000b04047c27 */ /* 0x004fca000f8e00ff */
[----:B------:R-:W-:Y:S02]  /*1380*/  SHF.R.U32.HI R4, RZ, R5, R4 ;  /* 0x00000005ff047219 */ /* 0x000fe40000011604 */
[----:B---3--:R-:W-:Y:S01]  /*1390*/  SHF.R.U32.HI R6, RZ, R6, R3 ;  /* 0x00000006ff067219 */ /* 0x008fe20000011603 */
[----:B------:R-:W-:-:S03]  /*13a0*/  IMAD.U32 R3, RZ, RZ, UR11 ;  /* 0x0000000bff037e24 */ /* 0x000fc6000f8e00ff */
[----:B------:R-:W-:Y:S02]  /*13b0*/  SEL R6, R33, R6, !P0 ;  /* 0x0000000621067207 */ /* 0x000fe40004000000 */
[----:B----4-:R-:W-:-:S04]  /*13c0*/  ISETP.NE.AND P1, PT, R7, 0x1, PT ;  /* 0x000000010700780c */ /* 0x010fc80003f25270 */
[----:B------:R-:W-:-:S05]  /*13d0*/  SEL R3, R3, R4, !P1 ;  /* 0x0000000403037207 */ /* 0x000fca0004800000 */
[----:B------:R-:W-:Y:S02]  /*13e0*/  IMAD.IADD R4, R6, 0x1, -R3 ;  /* 0x0000000106047824 */ /* 0x000fe400078e0a03 */
[----:B------:R-:W-:Y:S02]  /*13f0*/  IMAD.IADD R3, R3, 0x1, -R6 ;  /* 0x0000000103037824 */ /* 0x000fe400078e0a06 */
[----:B------:R-:W-:Y:S02]  /*1400*/  IMAD R4, R4, R7, UR11 ;  /* 0x0000000b04047e24 */ /* 0x000fe4000f8e0207 */
[----:B------:R-:W-:-:S03]  /*1410*/  IMAD R33, R3, R2, R33 ;  /* 0x0000000203217224 */ /* 0x000fc600078e0221 */
[----:B------:R-:W-:-:S15]  /*1420*/  R2UR UR11, R4 ;  /* 0x00000000040b72ca */ /* 0x000fde00000e0000 */
.L_x_17:
[----:B------:R-:W1:Y:S01]  /*1430*/  LDCU UR5, c[0x0][0x38c] ;  /* 0x00007180ff0577ac */ /* 0x000e620008000800 */
[----:B------:R-:W2:Y:S08]  /*1440*/  S2UR UR37, SR_CgaCtaId ;  /* 0x00000000002579c3 */ /* 0x000eb00000008800 */
[----:B------:R-:W-:Y:S01]  /*1450*/  BAR.SYNC.DEFER_BLOCKING 0x0 ;  /* 0x0000000000007b1d */ /* 0x000fe20000010000 */
[----:B------:R-:W-:Y:S01]  /*1460*/  ISETP.NE.OR P4, PT, R0, 0x2, !P4 ;  /* 0x000000020000780c */ /* 0x000fe20006785670 */
[----:B------:R-:W-:Y:S01]  /*1470*/  UISETP.NE.AND UP1, UPT, UR8, 0x2, UPT ;  /* 0x000000020800788c */ /* 0x000fe2000bf25270 */
[----:B------:R-:W-:Y:S01]  /*1480*/  LOP3.LUT R4, R72, 0x1f, RZ, 0xc0, !PT ;  /* 0x0000001f48047812 */ /* 0x000fe200078ec0ff */
[----:B------:R-:W-:-:S04]  /*1490*/  UISETP.EQ.AND UP0, UPT, UR8, 0x3, UP2 ;  /* 0x000000030800788c */ /* 0x000fc80009702270 */
[----:B------:R-:W3:Y:S01]  /*14a0*/  LDC R2, c[0x0][0xd24] ;  /* 0x00034900ff027b82 */ /* 0x000ee20000000800 */
[----:B-1----:R-:W-:-:S04]  /*14b0*/  UIADD3 UR5, UPT, UPT, UR5, 0x7f, URZ ;  /* 0x0000007f05057890 */ /* 0x002fc8000fffe0ff */
[----:B------:R-:W-:-:S04]  /*14c0*/  USHF.R.S32.HI UR4, URZ, 0x1f, UR5 ;  /* 0x0000001fff047899 */ /* 0x000fc80008011405 */
[----:B------:R-:W-:-:S04]  /*14d0*/  ULEA.HI UR4, UR4, UR5, URZ, 0x7 ;  /* 0x0000000504047291 */ /* 0x000fc8000f8f38ff */
[----:B------:R-:W-:Y:S01]  /*14e0*/  USHF.R.S32.HI UR14, URZ, 0x7, UR4 ;  /* 0x00000007ff0e7899 */ /* 0x000fe20008011404 */
[----:B--2---:R-:W-:Y:S11]  /*14f0*/  BRA.U UP1, `(.L_x_18) ;  /* 0x00000011014c7547 */ /* 0x004ff6000b800000 */
[----:B------:R-:W1:Y:S01]  /*1500*/  LDC R3, c[0x0][0x370] ;  /* 0x0000dc00ff037b82 */ /* 0x000e620000000800 */
[----:B------:R-:W-:Y:S01]  /*1510*/  PLOP3.LUT P1, PT, PT, PT, UP2, 0x80, 0x8 ;  /* 0x000000000008781c */ /* 0x000fe20003f2f028 */
[----:B------:R-:W-:Y:S01]  /*1520*/  UISETP.LT.AND UP0, UPT, UR14, 0x1, UPT ;  /* 0x000000010e00788c */ /* 0x000fe2000bf01270 */
[----:B------:R-:W-:Y:S01]  /*1530*/  IMAD.MOV.U32 R16, RZ, RZ, 0x1 ;  /* 0x00000001ff107424 */ /* 0x000fe200078e00ff */
[----:B------:R-:W-:Y:S02]  /*1540*/  CS2R R14, SRZ ;  /* 0x00000000000e7805 */ /* 0x000fe4000001ff00 */
[----:B------:R-:W-:Y:S01]  /*1550*/  PLOP3.LUT P1, PT, P1, PT, PT, 0x8, 0x80 ;  /* 0x000000000080781c */ /* 0x000fe20000f2e170 */
[----:B------:R-:W-:Y:S01]  /*1560*/  IMAD.MOV.U32 R13, RZ, RZ, RZ ;  /* 0x000000ffff0d7224 */ /* 0x000fe200078e00ff */
[----:B------:R-:W2:Y:S01]  /*1570*/  LDCU.64 UR30, c[0x0][0x348] ;  /* 0x00006900ff1e77ac */ /* 0x000ea20008000a00 */
[----:B------:R-:W4:Y:S01]  /*1580*/  S2UR UR4, SR_CgaCtaId ;  /* 0x00000000000479c3 */ /* 0x000f220000008800 */
[----:B------:R-:W-:Y:S01]  /*1590*/  IMAD.MOV.U32 R12, RZ, RZ, 0x1 ;  /* 0x00000001ff0c7424 */ /* 0x000fe200078e00ff */
[----:B------:R-:W-:Y:S01]  /*15a0*/  USEL UR14, UR14, 0x1, !UP0 ;  /* 0x000000010e0e7887 */ /* 0x000fe2000c000000 */
[----:B------:R-:W-:Y:S01]  /*15b0*/  UMOV UR7, URZ ;  /* 0x000000ff00077c82 */ /* 0x000fe20008000000 */
[----:B------:R-:W-:-:S04]  /*15c0*/  UMOV UR6, 0x400 ;  /* 0x0000040000067882 */ /* 0x000fc80000000000 */
[----:B------:R-:W1:Y:S06]  /*15d0*/  LDC R0, c[0x0][0x374] ;  /* 0x0000dd00ff007b82 */ /* 0x000e6c0000000800 */
.L_x_28:
[----:B------:R-:W-:-:S03]  /*15e0*/  UISETP.NE.AND UP0, UPT, UR37, URZ, UPT ;  /* 0x000000ff2500728c */ /* 0x000fc6000bf05270 */
[----:B----4-:R-:W-:Y:S02]  /*15f0*/  UMOV UR37, UR4 ;  /* 0x0000000400257c82 */ /* 0x010fe40008000000 */
[----:B------:R-:W-:-:S04]  /*1600*/  ULEA UR5, UR37, UR6, 0x18 ;  /* 0x0000000625057291 */ /* 0x000fc8000f8ec0ff */
[----:B------:R-:W-:Y:S08]  /*1610*/  BRA.U UP0, `(.L_x_19) ;  /* 0x0000000100347547 */ /* 0x000ff0000b800000 */
[----:B------:R-:W4:Y:S01]  /*1620*/  S2R R4, SR_CgaCtaId ;  /* 0x0000000000047919 */ /* 0x000f220000008800 */
[----:B------:R-:W-:-:S04]  /*1630*/  MOV R5, 0x400 ;  /* 0x0000040000057802 */ /* 0x000fc80000000f00 */
[----:B----4-:R-:W-:Y:S02]  /*1640*/  LEA R4, R4, R5, 0x18 ;  /* 0x0000000504047211 */ /* 0x010fe400078ec0ff */
[----:B------:R-:W-:-:S03]  /*1650*/  SHF.L.U32 R5, R12, 0x1f, RZ ;  /* 0x0000001f0c057819 */ /* 0x000fc600000006ff */
[----:B------:R-:W-:-:S04]  /*1660*/  IMAD R4, R13, 0x8, R4 ;  /* 0x000000080d047824 */ /* 0x000fc800078e0204 */
[----:B------:R-:W4:Y:S02]  /*1670*/  SYNCS.PHASECHK.TRANS64.TRYWAIT P0, [R4+URZ+0x140], R5 ;  /* 0x00014005040075a7 */ /* 0x000f2400080011ff */
[----:B----4-:R-:W-:Y:S05]  /*1680*/  @!P0 BRA `(.L_x_20) ;  /* 0x0000007000108947 */ /* 0x010fea0003800000 */
.L_x_128:
[----:B------:R1:W-:Y:S01]  /*1690*/  SYNCS.ARRIVE.TRANS64.A1T0 RZ, [R4+URZ+0x130], RZ ;  /* 0x000130ff04ff79a7 */ /* 0x0003e200081000ff */
[----:B------:R-:W-:-:S05]  /*16a0*/  VIADD R13, R13, 0x1 ;  /* 0x000000010d0d7836 */ /* 0x000fca0000000000 */
[----:B------:R-:W-:-:S04]  /*16b0*/  ISETP.NE.AND P0, PT, R13, 0x2, PT ;  /* 0x000000020d00780c */ /* 0x000fc80003f05270 */
[----:B----4-:R-:W-:Y:S02]  /*16c0*/  SEL R5, RZ, 0x1, P0 ;  /* 0x00000001ff057807 */ /* 0x010fe40000000000 */
[----:B------:R-:W-:Y:S02]  /*16d0*/  SEL R13, R13, RZ, P0 ;  /* 0x000000ff0d0d7207 */ /* 0x000fe40000000000 */
[----:B------:R-:W-:-:S07]  /*16e0*/  LOP3.LUT R12, R12, R5, RZ, 0x3c, !PT ;  /* 0x000000050c0c7212 */ /* 0x000fce00078e3cff */
.L_x_19:
[----:B------:R-:W-:Y:S01]  /*16f0*/  ULEA UR8, UR7, UR5, 0x3 ;  /* 0x0000000507087291 */ /* 0x000fe2000f8e18ff */
[----:B-1----:R-:W-:-:S08]  /*1700*/  SHF.L.U32 R4, R16, 0x1f, RZ ;  /* 0x0000001f10047819 */ /* 0x002fd000000006ff */
[----:B------:R1:W4:Y:S02]  /*1710*/  SYNCS.PHASECHK.TRANS64.TRYWAIT P0, [UR8+0x50], R4 ;  /* 0x00005004ff0075a7 */ /* 0x0003240008001108 */
[----:B------:R-:W2:Y:S02]  /*1720*/  LDCU UR8, c[0x0][0x38c] ;  /* 0x00007180ff0877ac */ /* 0x000ea40008000800 */
[----:B--2---:R-:W-:-:S09]  /*1730*/  UISETP.GE.AND UP0, UPT, UR8, 0x1, UPT ;  /* 0x000000010800788c */ /* 0x004fd2000bf06270 */
[----:B-1----:R-:W-:Y:S05]  /*1740*/  BRA.U !UP0, `(.L_x_21) ;  /* 0x0000000108bc7547 */ /* 0x002fea000b800000 */
[----:B------:R-:W-:Y:S01]  /*1750*/  R2UR UR19, R33 ;  /* 0x00000000211372ca */ /* 0x000fe200000e0000 */
[----:B------:R-:W-:Y:S01]  /*1760*/  UIADD3 UR28, UP2, UPT, UR30, 0x80, URZ ;  /* 0x000000801e1c7890 */ /* 0x000fe2000ff5e0ff */
[----:B------:R-:W-:Y:S01]  /*1770*/  @!P4 MOV R5, 0x4800 ;  /* 0x000048000005c802 */ /* 0x000fe20000000f00 */
[----:B------:R-:W-:Y:S02]  /*1780*/  UIADD3 UR26, UP1, UPT, UR30, 0x280, URZ ;  /* 0x000002801e1a7890 */ /* 0x000fe4000ff3e0ff */
[----:B------:R-:W-:Y:S02]  /*1790*/  UIADD3 UR24, UP0, UPT, UR30, 0x180, URZ ;  /* 0x000001801e187890 */ /* 0x000fe4000ff1e0ff */
[----:B------:R-:W-:Y:S02]  /*17a0*/  USHF.L.U32 UR35, UR11, 0x7, URZ ;  /* 0x000000070b237899 */ /* 0x000fe400080006ff */
[----:B------:R-:W-:Y:S02]  /*17b0*/  UIADD3.X UR29, UPT, UPT, URZ, UR31, URZ, UP2, !UPT ;  /* 0x0000001fff1d7290 */ /* 0x000fe400097fe4ff */
[----:B------:R-:W-:-:S02]  /*17c0*/  UIADD3.X UR27, UPT, UPT, URZ, UR31, URZ, UP1, !UPT ;  /* 0x0000001fff1b7290 */ /* 0x000fc40008ffe4ff */
[----:B------:R-:W-:Y:S02]  /*17d0*/  UIADD3.X UR25, UPT, UPT, URZ, UR31, URZ, UP0, !UPT ;  /* 0x0000001fff197290 */ /* 0x000fe400087fe4ff */
[----:B------:R-:W-:Y:S01]  /*17e0*/  USHF.L.U32 UR19, UR19, 0x6, URZ ;  /* 0x0000000613137899 */ /* 0x000fe200080006ff */
[----:B------:R-:W-:Y:S01]  /*17f0*/  UMOV UR15, UR7 ;  /* 0x00000007000f7c82 */ /* 0x000fe20008000000 */
[----:B------:R-:W-:Y:S01]  /*1800*/  UMOV UR12, URZ ;  /* 0x000000ff000c7c82 */ /* 0x000fe20008000000 */
[----:B------:R-:W-:-:S09]  /*1810*/  UMOV UR10, URZ ;  /* 0x000000ff000a7c82 */ /* 0x000fd20008000000 */
.L_x_24:
[----:B------:R-:W-:Y:S01]  /*1820*/  ULEA UR33, UR15, UR5, 0x3 ;  /* 0x000000050f217291 */ /* 0x000fe2000f8e18ff */
[----:B-1--4-:R-:W-:Y:S11]  /*1830*/  @P0 BRA `(.L_x_22) ;  /* 0x00000000000c0947 */ /* 0x012ff60003800000 */
[----:B------:R-:W-:-:S04]  /*1840*/  SHF.L.U32 R7, R16, 0x1f, RZ ;  /* 0x0000001f10077819 */ /* 0x000fc800000006ff */
[----:B------:R-:W1:Y:S02]  /*1850*/  SYNCS.PHASECHK.TRANS64.TRYWAIT P0, [UR33+0x50], R7 ;  /* 0x00005007ff0075a7 */ /* 0x000e640008001121 */
[----:B-1----:R-:W-:Y:S05]  /*1860*/  @!P0 BRA `(.L_x_23) ;  /* 0x0000006c00ac8947 */ /* 0x002fea0003800000 */
.L_x_22:
[----:B------:R-:W-:Y:S01]  /*1870*/  UIADD3 UR7, UPT, UPT, UR15, 0x1, URZ ;  /* 0x000000010f077890 */ /* 0x000fe2000fffe0ff */
[----:B------:R2:W-:Y:S01]  /*1880*/  @!P4 SYNCS.ARRIVE.TRANS64 RZ, [UR33], R5 ;  /* 0x00000005ffffc9a7 */ /* 0x0005e20008000021 */
[----:B------:R-:W-:Y:S02]  /*1890*/  ULEA UR16, UR15, UR5, 0xd ;  /* 0x000000050f107291 */ /* 0x000fe4000f8e68ff */
[----:B------:R-:W-:Y:S02]  /*18a0*/  UISETP.NE.AND UP0, UPT, UR7, 0xa, UPT ;  /* 0x0000000a0700788c */ /* 0x000fe4000bf05270 */
[----:B------:R-:W-:Y:S02]  /*18b0*/  USHF.L.U32 UR34, UR12, 0x6, URZ ;  /* 0x000000060c227899 */ /* 0x000fe400080006ff */
[----:B------:R-:W-:Y:S02]  /*18c0*/  USEL UR9, URZ, 0x1, UP0 ;  /* 0x00000001ff097887 */ /* 0x000fe40008000000 */
[----:B------:R-:W-:-:S02]  /*18d0*/  USEL UR7, UR7, URZ, UP0 ;  /* 0x000000ff07077287 */ /* 0x000fc40008000000 */
[----:B------:R-:W-:Y:S02]  /*18e0*/  UIADD3 UR32, UPT, UPT, UR16, 0x8400, URZ ;  /* 0x0000840010207890 */ /* 0x000fe4000fffe0ff */
[----:B------:R-:W-:Y:S01]  /*18f0*/  ULEA UR8, UR7, UR5, 0x3 ;  /* 0x0000000507087291 */ /* 0x000fe2000f8e18ff */
[----:B------:R-:W-:Y:S01]  /*1900*/  LOP3.LUT R16, R16, UR9, RZ, 0x3c, !PT ;  /* 0x0000000910107c12 */ /* 0x000fe2000f8e3cff */
[----:B------:R-:W-:Y:S02]  /*1910*/  USHF.L.U32 UR18, UR12, 0x7, URZ ;  /* 0x000000070c127899 */ /* 0x000fe400080006ff */
[----:B------:R-:W-:Y:S01]  /*1920*/  UIADD3 UR16, UPT, UPT, UR16, 0x1c400, URZ ;  /* 0x0001c40010107890 */ /* 0x000fe2000fffe0ff */
[----:B-1----:R-:W-:Y:S01]  /*1930*/  SHF.L.U32 R4, R16, 0x1f, RZ ;  /* 0x0000001f10047819 */ /* 0x002fe200000006ff */
[----:B------:R-:W-:Y:S01]  /*1940*/  UMOV UR22, 0x0 ;  /* 0x0000000000167882 */ /* 0x000fe20000000000 */
[----:B------:R-:W-:Y:S01]  /*1950*/  UMOV UR23, 0x10000000 ;  /* 0x1000000000177882 */ /* 0x000fe20000000000 */
[----:B------:R-:W-:Y:S01]  /*1960*/  UMOV UR17, UR33 ;  /* 0x0000002100117c82 */ /* 0x000fe20008000000 */
[----:B------:R2:W1:Y:S01]  /*1970*/  SYNCS.PHASECHK.TRANS64.TRYWAIT P0, [UR8+0x50], R4 ;  /* 0x00005004ff0075a7 */ /* 0x0004620008001108 */
[----:B------:R-:W-:Y:S01]  /*1980*/  ULEA UR8, UR15, UR5, 0xb ;  /* 0x000000050f087291 */ /* 0x000fe2000f8e58ff */
[----:B------:R-:W-:Y:S01]  /*1990*/  UTMALDG.3D [UR32], [UR28], desc[UR22] ;  /* 0x000016201c0075b4 */ /* 0x000fe20008011000 */
[----:B------:R-:W-:Y:S01]  /*19a0*/  UMOV UR20, UR36 ;  /* 0x0000002400147c82 */ /* 0x000fe20008000000 */
[----:B------:R-:W-:Y:S01]  /*19b0*/  UMOV UR13, UR36 ;  /* 0x00000024000d7c82 */ /* 0x000fe20008000000 */
[----:B------:R-:W-:Y:S01]  /*19c0*/  UIADD3 UR8, UPT, UPT, UR8, 0x30400, URZ ;  /* 0x0003040008087890 */ /* 0x000fe2000fffe0ff */
[----:B------:R-:W-:Y:S01]  /*19d0*/  UMOV UR9, UR33 ;  /* 0x0000002100097c82 */ /* 0x000fe20008000000 */
[----:B------:R-:W-:Y:S01]  /*19e0*/  UMOV UR15, UR7 ;  /* 0x00000007000f7c82 */ /* 0x000fe20008000000 */
[----:B------:R-:W-:Y:S06]  /*19f0*/  UTMALDG.3D [UR16], [UR26], desc[UR22] ;  /* 0x000016101a0075b4 */ /* 0x000fec0008011000 */
[----:B------:R4:W-:Y:S02]  /*1a00*/  UTMALDG.4D [UR8], [UR24], desc[UR22] ;  /* 0x00001608180075b4 */ /* 0x0009e40008019000 */
[----:B----4-:R-:W-:-:S04]  /*1a10*/  UIADD3 UR12, UPT, UPT, UR12, 0x1, URZ ;  /* 0x000000010c0c7890 */ /* 0x010fc8000fffe0ff */
[----:B------:R-:W-:-:S09]  /*1a20*/  UISETP.NE.AND UP0, UPT, UR12, UR14, UPT ;  /* 0x0000000e0c00728c */ /* 0x000fd2000bf05270 */
[----:B--2---:R-:W-:Y:S05]  /*1a30*/  BRA.U UP0, `(.L_x_24) ;  /* 0xfffffffd00787547 */ /* 0x004fea000b83ffff */
.L_x_21:
[----:B------:R-:W-:Y:S01]  /*1a40*/  LEA R8, R15, UR5, 0x3 ;  /* 0x000000050f087c11 */ /* 0x000fe2000f8e18ff */
[----:B------:R-:W-:Y:S01]  /*1a50*/  @!P1 SYNCS.ARRIVE.TRANS64.A1T0 RZ, [UR5+0xe8], RZ ;  /* 0x0000e8ffffff99a7 */ /* 0x000fe20008100005 */
[----:B------:R-:W-:Y:S01]  /*1a60*/  SHF.L.U32 R5, R14, 0x1f, RZ ;  /* 0x0000001f0e057819 */ /* 0x000fe200000006ff */
[----:B------:R-:W-:-:S03]  /*1a70*/  NOP ;  /* 0x0000000000007918 */ /* 0x000fc60000000000 */
[----:B-1--4-:R-:W1:Y:S01]  /*1a80*/  SYNCS.PHASECHK.TRANS64.TRYWAIT P0, [R8+URZ+0xf0], R5 ;  /* 0x0000f005080075a7 */ /* 0x012e6200080011ff */
[----:B------:R-:W-:Y:S01]  /*1a90*/  LEA R4, R15, UR5, 0x4 ;  /* 0x000000050f047c11 */ /* 0x000fe2000f8e20ff */
[----:B-1----:R-:W-:Y:S06]  /*1aa0*/  @!P0 BRA `(.L_x_25) ;  /* 0x0000006c00348947 */ /* 0x002fec0003800000 */
.L_x_130:
[----:B-1----:R-:W1:Y:S01]  /*1ab0*/  LDS.128 R4, [R4+0x160] ;  /* 0x0001600004047984 */ /* 0x002e620000000c00 */
[----:B---3--:R-:W-:Y:S01]  /*1ac0*/  ISETP.GE.AND P0, PT, R2, 0x1, PT ;  /* 0x000000010200780c */ /* 0x008fe20003f06270 */
[----:B------:R-:W-:Y:S01]  /*1ad0*/  VIADD R8, R8, 0x100 ;  /* 0x0000010008087836 */ /* 0x000fe20000000000 */
[----:B------:R-:W-:Y:S01]  /*1ae0*/  @!PT LDS RZ, [RZ] ;  /* 0x00000000fffff984 */ /* 0x000fe20000000800 */
[----:B------:R-:W-:Y:S01]  /*1af0*/  @!PT LDS RZ, [RZ] ;  /* 0x00000000fffff984 */ /* 0x000fe20000000800 */
[----:B------:R-:W-:Y:S01]  /*1b00*/  @!PT LDS RZ, [RZ] ;  /* 0x00000000fffff984 */ /* 0x000fe20000000800 */
[----:B------:R-:W-:Y:S01]  /*1b10*/  @!PT LDS RZ, [RZ] ;  /* 0x00000000fffff984 */ /* 0x000fe20000000800 */
[----:B------:R2:W-:Y:S06]  /*1b20*/  MEMBAR.ALL.CTA ;  /* 0x0000000000007992 */ /* 0x0005ec0000008000 */
[----:B--2---:R-:W2:Y:S01]  /*1b30*/  FENCE.VIEW.ASYNC.S ;  /* 0x00000000000073c6 */ /* 0x004ea20000000000 */
[----:B------:R-:W-:-:S04]  /*1b40*/  PRMT R8, RZ, 0x654, R8 ;  /* 0x00000654ff087816 */ /* 0x000fc80000000008 */
[----:B--2---:R2:W-:Y:S01]  /*1b50*/  SYNCS.ARRIVE.TRANS64.RED.A1T0 RZ, [R8+URZ], RZ ;  /* 0x000000ff08ff79a7 */ /* 0x0045e200081004ff */
[----:B-1----:R-:W-:-:S13]  /*1b60*/  LOP3.LUT P2, RZ, R6, 0x1, RZ, 0xc0, !PT ;  /* 0x0000000106ff7812 */ /* 0x002fda000784c0ff */
[----:B------:R-:W-:Y:S01]  /*1b70*/  @P2 SHF.R.U32.HI R9, RZ, 0x10, R5 ;  /* 0x00000010ff092819 */ /* 0x000fe20000011605 */
[----:B------:R-:W-:Y:S01]  /*1b80*/  VOTEU.ANY UP0, P2 ;  /* 0x0000000000ff7886 */ /* 0x000fe20001000100 */
[----:B------:R-:W-:Y:S02]  /*1b90*/  @P2 MOV R11, R4 ;  /* 0x00000004000b2202 */ /* 0x000fe40000000f00 */
[----:B------:R-:W-:Y:S02]  /*1ba0*/  @P2 R2UR.BROADCAST UR8, R9 ;  /* 0x00000000090822ca */ /* 0x000fe400008e0000 */
[----:B------:R-:W-:-:S11]  /*1bb0*/  @P2 LOP3.LUT R10, R5, 0xffff, RZ, 0xc0, !PT ;  /* 0x0000ffff050a2812 */ /* 0x000fd600078ec0ff */
[----:B------:R-:W-:Y:S01]  /*1bc0*/  @UP0 UMOV UR36, UR8 ;  /* 0x0000000800240c82 */ /* 0x000fe20008000000 */
[----:B--2---:R-:W-:Y:S05]  /*1bd0*/  @!P0 BRA `(.L_x_26) ;  /* 0x0000000000b88947 */ /* 0x004fea0003800000 */
[----:B------:R-:W1:Y:S01]  /*1be0*/  LDC.64 R6, c[0x0][0xd18] ;  /* 0x00034600ff067b82 */ /* 0x000e620000000a00 */
[----:B------:R-:W-:-:S07]  /*1bf0*/  ISETP.NE.AND P3, PT, R2, 0x1, PT ;  /* 0x000000010200780c */ /* 0x000fce0003f65270 */
[----:B------:R-:W2:Y:S08]  /*1c00*/  LDC.64 R8, c[0x0][0xd10] ;  /* 0x00034400ff087b82 */ /* 0x000eb00000000a00 */
[----:B------:R-:W3:Y:S08]  /*1c10*/  LDC R17, c[0x0][0xd20] ;  /* 0x00034800ff117b82 */ /* 0x000ef00000000800 */
[----:B------:R-:W4:Y:S01]  /*1c20*/  LDC R18, c[0x0][0xd0c] ;  /* 0x00034300ff127b82 */ /* 0x000f220000000800 */
[----:B-1----:R-:W-:Y:S01]  /*1c30*/  IMAD.HI.U32 R22, R0, R7, RZ ;  /* 0x0000000700167227 */ /* 0x002fe200078e00ff */
[----:B------:R-:W-:-:S06]  /*1c40*/  ISETP.NE.AND P0, PT, R6, 0x1, PT ;  /* 0x000000010600780c */ /* 0x000fcc0003f05270 */
[----:B------:R-:W1:Y:S01]  /*1c50*/  LDC.64 R4, c[0x0][0xd28] ;  /* 0x00034a00ff047b82 */ /* 0x000e620000000a00 */
[----:B--2---:R-:W-:-:S04]  /*1c60*/  IMAD.HI.U32 R20, R3, R8, RZ ;  /* 0x0000000803147227 */ /* 0x004fc800078e00ff */
[----:B------:R-:W-:Y:S01]  /*1c70*/  IMAD.HI.U32 R24, R11, R8, RZ ;  /* 0x000000080b187227 */ /* 0x000fe200078e00ff */
[----:B------:R-:W-:Y:S02]  /*1c80*/  SHF.R.U32.HI R20, RZ, R9, R20 ;  /* 0x00000009ff147219 */ /* 0x000fe40000011614 */
[----:B---3--:R-:W-:Y:S01]  /*1c90*/  SHF.R.U32.HI R19, RZ, R17, R22 ;  /* 0x00000011ff137219 */ /* 0x008fe20000011616 */
[----:B------:R-:W-:Y:S01]  /*1ca0*/  IMAD.HI.U32 R22, R10, R7, RZ ;  /* 0x000000070a167227 */ /* 0x000fe200078e00ff */
[----:B------:R-:W-:Y:S02]  /*1cb0*/  SHF.R.U32.HI R24, RZ, R9, R24 ;  /* 0x00000009ff187219 */ /* 0x000fe40000011618 */
[----:B------:R-:W-:Y:S02]  /*1cc0*/  SEL R19, R0, R19, !P0 ;  /* 0x0000001300137207 */ /* 0x000fe40004000000 */
[----:B------:R-:W-:Y:S02]  /*1cd0*/  SHF.R.U32.HI R17, RZ, R17, R22 ;  /* 0x00000011ff117219 */ /* 0x000fe40000011616 */
[----:B----4-:R-:W-:-:S02]  /*1ce0*/  ISETP.NE.AND P1, PT, R18, 0x1, PT ;  /* 0x000000011200780c */ /* 0x010fc40003f25270 */
[----:B------:R-:W-:Y:S02]  /*1cf0*/  SEL R17, R10, R17, !P0 ;  /* 0x000000110a117207 */ /* 0x000fe40004000000 */
[----:B------:R-:W-:Y:S02]  /*1d00*/  SEL R21, R3, R20, !P1 ;  /* 0x0000001403157207 */ /* 0x000fe40004800000 */
[----:B------:R-:W-:Y:S01]  /*1d10*/  SEL R7, R11, R24, !P1 ;  /* 0x000000180b077207 */ /* 0x000fe20004800000 */
[----:B-1----:R-:W-:Y:S01]  /*1d20*/  IMAD.HI.U32 R20, R19, R4, RZ ;  /* 0x0000000413147227 */ /* 0x002fe200078e00ff */
[----:B------:R-:W-:-:S03]  /*1d30*/  IADD3 R9, PT, PT, -R17, RZ, RZ ;  /* 0x000000ff11097210 */ /* 0x000fc60007ffe1ff */
[----:B------:R-:W-:Y:S01]  /*1d40*/  IMAD.HI.U32 R8, R21, R4, RZ ;  /* 0x0000000415087227 */ /* 0x000fe200078e00ff */
[----:B------:R-:W-:-:S03]  /*1d50*/  @P3 SHF.R.U32.HI R19, RZ, R5, R20 ;  /* 0x00000005ff133219 */ /* 0x000fc60000011614 */
[----:B------:R-:W-:Y:S01]  /*1d60*/  IMAD R9, R6, R9, R10 ;  /* 0x0000000906097224 */ /* 0x000fe200078e020a */
        /* <DEDUP_REMOVED lines=12> */
[----:B------:R-:W-:-:S05]  /*1e30*/  @!P0 SEL R5, R7, R20, !P3 ;  /* 0x0000001407058207 */ /* 0x000fca0005800000 */
[--C-:B------:R-:W-:Y:S02]  /*1e40*/  @!P0 IMAD.IADD R8, R8, 0x1, -R5.reuse ;  /* 0x0000000108088824 */ /* 0x100fe400078e0a05 */
[----:B------:R-:W-:Y:S01]  /*1e50*/  @!P0 IMAD R5, R4, R21, R5 ;  /* 0x0000001504058224 */ /* 0x000fe200078e0205 */
[----:B------:R-:W-:Y:S01]  /*1e60*/  IADD3 R4, PT, PT, -R7, RZ, RZ ;  /* 0x000000ff07047210 */ /* 0x000fe20007ffe1ff */
[----:B------:R-:W-:Y:S02]  /*1e70*/  @!P0 IMAD R17, R2, R8, R7 ;  /* 0x0000000802118224 */ /* 0x000fe400078e0207 */
[----:B------:R-:W-:Y:S02]  /*1e80*/  @!P0 IMAD.MOV.U32 R7, RZ, RZ, R5 ;  /* 0x000000ffff078224 */ /* 0x000fe400078e0005 */
[----:B------:R-:W-:Y:S02]  /*1e90*/  IMAD R4, R18, R4, R11 ;  /* 0x0000000412047224 */ /* 0x000fe400078e020b */
[----:B------:R-:W-:-:S02]  /*1ea0*/  IMAD R10, R17, R6, R9 ;  /* 0x00000006110a7224 */ /* 0x000fc400078e0209 */
[----:B------:R-:W-:Y:S02]  /*1eb0*/  IMAD R11, R7, R18, R4 ;  /* 0x00000012070b7224 */ /* 0x000fe400078e0204 */
.L_x_26:
[----:B------:R-:W1:Y:S02]  /*1ec0*/  LDCU UR8, c[0x0][0xd30] ;  /* 0x0001a600ff0877ac */ /* 0x000e640008000800 */
[----:B-1----:R-:W-:-:S09]  /*1ed0*/  UISETP.NE.AND UP0, UPT, UR8, 0x1, UPT ;  /* 0x000000010800788c */ /* 0x002fd2000bf05270 */
[----:B------:R-:W-:Y:S05]  /*1ee0*/  BRA.U UP0, `(.L_x_27) ;  /* 0x0000000100407547 */ /* 0x000fea000b800000 */
[----:B------:R-:W1:Y:S08]  /*1ef0*/  LDC.64 R6, c[0x0][0xd10] ;  /* 0x00034400ff067b82 */ /* 0x000e700000000a00 */
[----:B------:R-:W2:Y:S08]  /*1f00*/  LDC.64 R4, c[0x0][0xd18] ;  /* 0x00034600ff047b82 */ /* 0x000eb00000000a00 */
[----:B------:R-:W3:Y:S08]  /*1f10*/  LDC R8, c[0x0][0xd20] ;  /* 0x00034800ff087b82 */ /* 0x000ef00000000800 */
[----:B------:R-:W4:Y:S01]  /*1f20*/  LDC R18, c[0x0][0xd0c] ;  /* 0x00034300ff127b82 */ /* 0x000f220000000800 */
[----:B-1----:R-:W-:-:S05]  /*1f30*/  IMAD.HI.U32 R6, R11, R6, RZ ;  /* 0x000000060b067227 */ /* 0x002fca00078e00ff */
[----:B------:R-:W-:Y:S01]  /*1f40*/  SHF.R.U32.HI R6, RZ, R7, R6 ;  /* 0x00000007ff067219 */ /* 0x000fe20000011606 */
[----:B--2---:R-:W-:Y:S01]  /*1f50*/  IMAD.HI.U32 R5, R10, R5, RZ ;  /* 0x000000050a057227 */ /* 0x004fe200078e00ff */
[----:B------:R-:W-:-:S04]  /*1f60*/  ISETP.NE.AND P0, PT, R4, 0x1, PT ;  /* 0x000000010400780c */ /* 0x000fc80003f05270 */
[----:B---3--:R-:W-:-:S04]  /*1f70*/  SHF.R.U32.HI R5, RZ, R8, R5 ;  /* 0x00000008ff057219 */ /* 0x008fc80000011605 */
[----:B------:R-:W-:Y:S02]  /*1f80*/  SEL R5, R10, R5, !P0 ;  /* 0x000000050a057207 */ /* 0x000fe40004000000 */
[----:B----4-:R-:W-:-:S04]  /*1f90*/  ISETP.NE.AND P1, PT, R18, 0x1, PT ;  /* 0x000000011200780c */ /* 0x010fc80003f25270 */
[----:B------:R-:W-:-:S05]  /*1fa0*/  SEL R6, R11, R6, !P1 ;  /* 0x000000060b067207 */ /* 0x000fca0004800000 */
[----:B------:R-:W-:Y:S02]  /*1fb0*/  IMAD.IADD R7, R5, 0x1, -R6 ;  /* 0x0000000105077824 */ /* 0x000fe400078e0a06 */
[----:B------:R-:W-:Y:S02]  /*1fc0*/  IMAD.IADD R5, R6, 0x1, -R5 ;  /* 0x0000000106057824 */ /* 0x000fe400078e0a05 */
[----:B------:R-:W-:Y:S02]  /*1fd0*/  IMAD R11, R7, R18, R11 ;  /* 0x00000012070b7224 */ /* 0x000fe400078e020b */
[----:B------:R-:W-:-:S07]  /*1fe0*/  IMAD R10, R5, R4, R10 ;  /* 0x00000004050a7224 */ /* 0x000fce00078e020a */
.L_x_27:
[----:B------:R-:W-:Y:S01]  /*1ff0*/  VIADD R15, R15, 0x1 ;  /* 0x000000010f0f7836 */ /* 0x000fe20000000000 */
[----:B------:R-:W-:Y:S01]  /*2000*/  PLOP3.LUT P1, PT, PT, PT, PT, 0x80, 0x8 ;  /* 0x000000000008781c */ /* 0x000fe20003f2f070 */
[----:B------:R-:W-:Y:S02]  /*2010*/  IMAD.IADD R4, R11, 0x1, R58 ;  /* 0x000000010b047824 */ /* 0x000fe400078e023a */
[----:B------:R-:W-:Y:S01]  /*2020*/  IMAD.IADD R33, R10, 0x1, R51 ;  /* 0x000000010a217824 */ /* 0x000fe200078e0233 */
[C---:B------:R-:W-:Y:S02]  /*2030*/  ISETP.NE.AND P0, PT, R15.reuse, 0x2, PT ;  /* 0x000000020f00780c */ /* 0x040fe40003f05270 */
[----:B------:R-:W-:Y:S02]  /*2040*/  R2UR UR11, R4 ;  /* 0x00000000040b72ca */ /* 0x000fe400000e0000 */
[----:B------:R-:W-:Y:S02]  /*2050*/  SEL R5, RZ, 0x1, P0 ;  /* 0x00000001ff057807 */ /* 0x000fe40000000000 */
[----:B------:R-:W-:-:S02]  /*2060*/  SEL R15, R15, RZ, P0 ;  /* 0x000000ff0f0f7207 */ /* 0x000fc40000000000 */
[----:B------:R-:W-:Y:S01]  /*2070*/  LOP3.LUT R14, R14, R5, RZ, 0x3c, !PT ;  /* 0x000000050e0e7212 */ /* 0x000fe200078e3cff */
[----:B------:R-:W-:Y:S08]  /*2080*/  @P2 BRA `(.L_x_28) ;  /* 0xfffffff400542947 */ /* 0x000ff0000383ffff */
[----:B------:R-:W-:Y:S01]  /*2090*/  UIADD3 UR5, UPT, UPT, UR5, 0x50, URZ ;  /* 0x0000005005057890 */ /* 0x000fe2000fffe0ff */
[----:B------:R-:W-:-:S03]  /*20a0*/  SHF.L.U32 R3, R16, 0x1f, RZ ;  /* 0x0000001f10037819 */ /* 0x000fc600000006ff */
[----:B------:R-:W-:-:S09]  /*20b0*/  ULEA UR4, UR7, UR5, 0x3 ;  /* 0x0000000507047291 */ /* 0x000fd2000f8e18ff */
[----:B------:R-:W1:Y:S02]  /*20c0*/  SYNCS.PHASECHK.TRANS64.TRYWAIT P0, [UR4], R3 ;  /* 0x00000003ff0075a7 */ /* 0x000e640008001104 */
[----:B-1----:R-:W-:Y:S05]  /*20d0*/  @!P0 BRA `(.L_x_29) ;  /* 0x0000006400bc8947 */ /* 0x002fea0003800000 */
.L_x_132:
[----:B------:R-:W-:-:S04]  /*20e0*/  UIADD3 UR6, UPT, UPT, UR7, 0x1, URZ ;  /* 0x0000000107067890 */ /* 0x000fc8000fffe0ff */
[----:B------:R-:W-:-:S04]  /*20f0*/  UISETP.NE.AND UP0, UPT, UR6, 0xa, UPT ;  /* 0x0000000a0600788c */ /* 0x000fc8000bf05270 */
[----:B------:R-:W-:Y:S02]  /*2100*/  USEL UR7, URZ, 0x1, UP0 ;  /* 0x00000001ff077887 */ /* 0x000fe40008000000 */
[----:B------:R-:W-:-:S04]  /*2110*/  USEL UR6, UR6, URZ, UP0 ;  /* 0x000000ff06067287 */ /* 0x000fc80008000000 */
[----:B------:R-:W-:Y:S01]  /*2120*/  ULEA UR4, UR6, UR5, 0x3 ;  /* 0x0000000506047291 */ /* 0x000fe2000f8e18ff */
[----:B------:R-:W-:-:S04]  /*2130*/  LOP3.LUT R2, R16, UR7, RZ, 0x3c, !PT ;  /* 0x0000000710027c12 */ /* 0x000fc8000f8e3cff */
[----:B-1----:R-:W-:-:S04]  /*2140*/  SHF.L.U32 R3, R2, 0x1f, RZ ;  /* 0x0000001f02037819 */ /* 0x002fc800000006ff */
[----:B------:R-:W1:Y:S02]  /*2150*/  SYNCS.PHASECHK.TRANS64.TRYWAIT P0, [UR4], R3 ;  /* 0x00000003ff0075a7 */ /* 0x000e640008001104 */
[----:B-1----:R-:W-:Y:S05]  /*2160*/  @!P0 BRA `(.L_x_30) ;  /* 0x0000006400b08947 */ /* 0x002fea0003800000 */
.L_x_134:
        /* <DEDUP_REMOVED lines=9> */
.L_x_136:
        /* <DEDUP_REMOVED lines=9> */
.L_x_138:
        /* <DEDUP_REMOVED lines=9> */
.L_x_140:
        /* <DEDUP_REMOVED lines=9> */
.L_x_142:
        /* <DEDUP_REMOVED lines=9> */
.L_x_144:
        /* <DEDUP_REMOVED lines=9> */
.L_x_146:
        /* <DEDUP_REMOVED lines=9> */
.L_x_148:
[----:B------:R-:W-:-:S04]  /*2560*/  UIADD3 UR6, UPT, UPT, UR6, 0x1, URZ ;  /* 0x0000000106067890 */ /* 0x000fc8000fffe0ff */
[----:B------:R-:W-:-:S04]  /*2570*/  UISETP.NE.AND UP0, UPT, UR6, 0xa, UPT ;  /* 0x0000000a0600788c */ /* 0x000fc8000bf05270 */
[----:B------:R-:W-:Y:S02]  /*2580*/  USEL UR4, URZ, 0x1, UP0 ;  /* 0x00000001ff047887 */ /* 0x000fe40008000000 */
[----:B------:R-:W-:-:S04]  /*2590*/  USEL UR6, UR6, URZ, UP0 ;  /* 0x000000ff06067287 */ /* 0x000fc80008000000 */
[----:B------:R-:W-:Y:S01]  /*25a0*/  ULEA UR6, UR6, UR5, 0x3 ;  /* 0x0000000506067291 */ /* 0x000fe2000f8e18ff */
[----:B-1----:R-:W-:-:S04]  /*25b0*/  LOP3.LUT R3, R2, UR4, RZ, 0x3c, !PT ;  /* 0x0000000402037c12 */ /* 0x002fc8000f8e3cff */
[----:B------:R-:W-:Y:S01]  /*25c0*/  SHF.L.U32 R3, R3, 0x1f, RZ ;  /* 0x0000001f03037819 */ /* 0x000fe200000006ff */
[----:B------:R-:W-:-:S07]  /*25d0*/  IMAD.U32 R0, RZ, RZ, UR6 ;  /* 0x00000006ff007e24 */ /* 0x000fce000f8e00ff */
.L_x_38:
[----:B-1----:R1:W2:Y:S02]  /*25e0*/  SYNCS.PHASECHK.TRANS64.TRYWAIT P0, [R0+URZ], R3 ;  /* 0x00000003000075a7 */ /* 0x0022a400080011ff */
[----:B--2---:R-:W-:Y:S05]  /*25f0*/  @!P0 NANOSLEEP.SYNCS 0x989680 ;  /* 0x009896800000895d */ /* 0x004fea0003900000 */
[----:B------:R-:W2:Y:S02]  /*2600*/  @!P0 SYNCS.PHASECHK.TRANS64 P0, [R0+URZ], R3 ;  /* 0x00000003000085a7 */ /* 0x000ea400080010ff */
[----:B--2---:R-:W-:Y:S05]  /*2610*/  @P0 EXIT ;  /* 0x000000000000094d */ /* 0x004fea0003800000 */
[----:B------:R-:W-:Y:S05]  /*2620*/  BRA `(.L_x_38) ;  /* 0xfffffffc00ec7947 */ /* 0x000fea000383ffff */
.L_x_18:
[----:B------:R-:W-:-:S04]  /*2630*/  UISETP.NE.AND UP1, UPT, UR37, URZ, UPT ;  /* 0x000000ff2500728c */ /* 0x000fc8000bf25270 */
[----:B------:R-:W-:-:S09]  /*2640*/  UISETP.NE.OR UP1, UPT, UR8, 0x1, UP1 ;  /* 0x000000010800788c */ /* 0x000fd20008f25670 */
[----:B------:R-:W-:Y:S05]  /*2650*/  BRA.U UP1, `(.L_x_39) ;  /* 0x00000005014c7547 */ /* 0x000fea000b800000 */
[----:B------:R-:W-:Y:S01]  /*2660*/  HFMA2 R3, -RZ, RZ, 0, 0 ;  /* 0x00000000ff037431 */ /* 0x000fe200000001ff */
[----:B------:R-:W-:Y:S01]  /*2670*/  ISETP.NE.AND P2, PT, R4, RZ, PT ;  /* 0x000000ff0400720c */ /* 0x000fe20003f45270 */
[----:B------:R-:W-:Y:S01]  /*2680*/  IMAD.MOV.U32 R12, RZ, RZ, 0x1 ;  /* 0x00000001ff0c7424 */ /* 0x000fe200078e00ff */
[----:B------:R-:W-:Y:S01]  /*2690*/  CS2R R6, SRZ ;  /* 0x0000000000067805 */ /* 0x000fe2000001ff00 */
[----:B------:R-:W-:Y:S01]  /*26a0*/  IMAD.MOV.U32 R5, RZ, RZ, RZ ;  /* 0x000000ffff057224 */ /* 0x000fe200078e00ff */
[----:B------:R-:W-:Y:S01]  /*26b0*/  UMOV UR4, 0x400 ;  /* 0x0000040000047882 */ /* 0x000fe20000000000 */
[----:B------:R-:W-:Y:S01]  /*26c0*/  UMOV UR6, URZ ;  /* 0x000000ff00067c82 */ /* 0x000fe20008000000 */
[----:B------:R-:W-:-:S12]  /*26d0*/  ULEA UR37, UR37, UR4, 0x18 ;  /* 0x0000000425257291 */ /* 0x000fd8000f8ec0ff */
.L_x_43:
[----:B------:R-:W-:Y:S02]  /*26e0*/  LEA R0, R3, UR37, 0x3 ;  /* 0x0000002503007c11 */ /* 0x000fe4000f8e18ff */
[----:B------:R-:W-:-:S03]  /*26f0*/  SHF.L.U32 R9, R5, 0x1f, RZ ;  /* 0x0000001f05097819 */ /* 0x000fc600000006ff */
[----:B------:R-:W-:Y:S01]  /*2700*/  VIADD R8, R0, 0x140 ;  /* 0x0000014000087836 */ /* 0x000fe20000000000 */
[----:B------:R-:W1:Y:S02]  /*2710*/  SYNCS.PHASECHK.TRANS64.TRYWAIT P0, [R0+URZ+0x130], R9 ;  /* 0x00013009000075a7 */ /* 0x000e6400080011ff */
[----:B-1----:R-:W-:Y:S05]  /*2720*/  @!P0 BRA `(.L_x_40) ;  /* 0x0000006400008947 */ /* 0x002fea0003800000 */
.L_x_149:
[----:B------:R-:W-:Y:S01]  /*2730*/  ULEA UR5, UR6, UR37, 0x3 ;  /* 0x0000002506057291 */ /* 0x000fe2000f8e18ff */
[----:B------:R-:W-:Y:S01]  /*2740*/  PRMT R8, RZ, 0x654, R8 ;  /* 0x00000654ff087816 */ /* 0x000fe20000000008 */
[----:B-1----:R-:W-:Y:S01]  /*2750*/  @!P2 IMAD.MOV.U32 R9, RZ, RZ, 0x10 ;  /* 0x00000010ff09a424 */ /* 0x002fe200078e00ff */
[----:B------:R-:W-:Y:S01]  /*2760*/  SHF.L.U32 R11, R12, 0x1f, RZ ;  /* 0x0000001f0c0b7819 */ /* 0x000fe200000006ff */
[----:B------:R-:W-:Y:S01]  /*2770*/  UIADD3 UR4, UPT, UPT, UR5, 0xf0, URZ ;  /* 0x000000f005047890 */ /* 0x000fe2000fffe0ff */
[----:B------:R1:W-:Y:S05]  /*2780*/  SYNCS.ARRIVE.TRANS64.RED.A1T0 RZ, [R8+URZ], RZ ;  /* 0x000000ff08ff79a7 */ /* 0x0003ea00081004ff */
[----:B------:R-:W-:Y:S01]  /*2790*/  IMAD.U32 R13, RZ, RZ, UR4 ;  /* 0x00000004ff0d7e24 */ /* 0x000fe2000f8e00ff */
[----:B------:R-:W2:Y:S04]  /*27a0*/  SYNCS.PHASECHK.TRANS64.TRYWAIT P0, [UR5+0x100], R11 ;  /* 0x0001000bff0075a7 */ /* 0x000ea80008001105 */
[----:B------:R-:W-:Y:S01]  /*27b0*/  PRMT R13, R4, 0x654, R13 ;  /* 0x00000654040d7816 */ /* 0x000fe2000000000d */
[----:B-12---:R-:W-:Y:S06]  /*27c0*/  @!P0 BRA `(.L_x_41) ;  /* 0x0000006000ec8947 */ /* 0x006fec0003800000 */
.L_x_151:
[----:B------:R-:W-:Y:S01]  /*27d0*/  ULEA UR4, UR6, UR37, 0x4 ;  /* 0x0000002506047291 */ /* 0x000fe2000f8e20ff */
[----:B---3--:R-:W-:Y:S01]  /*27e0*/  SEL R2, R13, R2, !P2 ;  /* 0x000000020d027207 */ /* 0x008fe20005000000 */
[----:B------:R-:W-:Y:S01]  /*27f0*/  UIADD3 UR5, UPT, UPT, UR5, 0xf0, URZ ;  /* 0x000000f005057890 */ /* 0x000fe2000fffe0ff */
[----:B-1----:R-:W-:Y:S01]  /*2800*/  LEA R0, R7, UR37, 0x3 ;  /* 0x0000002507007c11 */ /* 0x002fe2000f8e18ff */
[----:B------:R-:W-:Y:S01]  /*2810*/  UIADD3 UR4, UPT, UPT, UR4, 0x160, URZ ;  /* 0x0000016004047890 */ /* 0x000fe2000fffe0ff */
[----:B------:R1:W-:Y:S01]  /*2820*/  @!P2 SYNCS.ARRIVE.TRANS64.RED RZ, [R2+URZ], R9 ;  /* 0x0000000902ffa9a7 */ /* 0x0003e200080004ff */
[----:B------:R-:W-:Y:S01]  /*2830*/  UIADD3 UR6, UPT, UPT, UR6, 0x1, URZ ;  /* 0x0000000106067890 */ /* 0x000fe2000fffe0ff */
[----:B------:R-:W-:-:S03]  /*2840*/  VIADD R3, R3, 0x1 ;  /* 0x0000000103037836 */ /* 0x000fc60000000000 */
[----:B------:R-:W-:Y:S02]  /*2850*/  UISETP.NE.AND UP0, UPT, UR6, 0x2, UPT ;  /* 0x000000020600788c */ /* 0x000fe4000bf05270 */
[----:B------:R-:W-:Y:S01]  /*2860*/  ISETP.NE.AND P0, PT, R3, 0x2, PT ;  /* 0x000000020300780c */ /* 0x000fe20003f05270 */
[----:B------:R-:W-:Y:S06]  /*2870*/  UGETNEXTWORKID.BROADCAST [UR4], [UR5] ;  /* 0x00000000040073ca */ /* 0x000fec0008000100 */
[----:B------:R-:W-:Y:S02]  /*2880*/  USEL UR4, URZ, 0x1, UP0 ;  /* 0x00000001ff047887 */ /* 0x000fe40008000000 */
[----:B------:R-:W-:-:S04]  /*2890*/  USEL UR6, UR6, URZ, UP0 ;  /* 0x000000ff06067287 */ /* 0x000fc80008000000 */
[----:B------:R-:W-:Y:S02]  /*28a0*/  LOP3.LUT R12, R12, UR4, RZ, 0x3c, !PT ;  /* 0x000000040c0c7c12 */ /* 0x000fe4000f8e3cff */
[----:B-1----:R-:W-:-:S04]  /*28b0*/  SHF.L.U32 R9, R6, 0x1f, RZ ;  /* 0x0000001f06097819 */ /* 0x002fc800000006ff */
[----:B------:R-:W1:Y:S02]  /*28c0*/  SYNCS.PHASECHK.TRANS64.TRYWAIT P1, [R0+URZ+0xf0], R9 ;  /* 0x0000f009000075a7 */ /* 0x000e6400080211ff */
[----:B-1----:R-:W-:Y:S05]  /*28d0*/  @!P1 BRA `(.L_x_42) ;  /* 0x0000006000c09947 */ /* 0x002fea0003800000 */
.L_x_152:
[----:B------:R-:W-:Y:S01]  /*28e0*/  LEA R8, R7, UR37, 0x4 ;  /* 0x0000002507087c11 */ /* 0x000fe2000f8e20ff */
[----:B-1----:R-:W-:Y:S01]  /*28f0*/  VIADD R0, R0, 0x100 ;  /* 0x0000010000007836 */ /* 0x002fe20000000000 */
[----:B------:R-:W-:Y:S01]  /*2900*/  SEL R3, R3, RZ, P0 ;  /* 0x000000ff03037207 */ /* 0x000fe20000000000 */
[----:B------:R-:W-:-:S03]  /*2910*/  VIADD R7, R7, 0x1 ;  /* 0x0000000107077836 */ /* 0x000fc60000000000 */
[----:B------:R-:W1:Y:S01]  /*2920*/  LDS.128 R8, [R8+0x160] ;  /* 0x0001600008087984 */ /* 0x000e620000000c00 */
[----:B------:R-:W-:Y:S02]  /*2930*/  PRMT R0, RZ, 0x654, R0 ;  /* 0x00000654ff007816 */ /* 0x000fe40000000000 */
[C---:B------:R-:W-:Y:S01]  /*2940*/  ISETP.NE.AND P1, PT, R7.reuse, 0x2, PT ;  /* 0x000000020700780c */ /* 0x040fe20003f25270 */
[----:B------:R-:W-:Y:S01]  /*2950*/  @!PT LDS RZ, [RZ] ;  /* 0x00000000fffff984 */ /* 0x000fe20000000800 */
[----:B------:R-:W-:Y:S01]  /*2960*/  @!PT LDS RZ, [RZ] ;  /* 0x00000000fffff984 */ /* 0x000fe20000000800 */
[----:B------:R-:W-:Y:S01]  /*2970*/  @!PT LDS RZ, [RZ] ;  /* 0x00000000fffff984 */ /* 0x000fe20000000800 */
[----:B------:R-:W-:Y:S01]  /*2980*/  @!PT LDS RZ, [RZ] ;  /* 0x00000000fffff984 */ /* 0x000fe20000000800 */
[----:B------:R2:W-:Y:S06]  /*2990*/  MEMBAR.ALL.CTA ;  /* 0x0000000000007992 */ /* 0x0005ec0000008000 */
[----:B--2---:R-:W2:Y:S01]  /*29a0*/  FENCE.VIEW.ASYNC.S ;  /* 0x00000000000073c6 */ /* 0x004ea20000000000 */
[----:B------:R-:W-:Y:S01]  /*29b0*/  SEL R7, R7, RZ, P1 ;  /* 0x000000ff07077207 */ /* 0x000fe20000800000 */
[----:B--2---:R2:W-:Y:S01]  /*29c0*/  SYNCS.ARRIVE.TRANS64.RED.A1T0 RZ, [R0+URZ], RZ ;  /* 0x000000ff00ff79a7 */ /* 0x0045e200081004ff */
[----:B-1----:R-:W-:-:S02]  /*29d0*/  LOP3.LUT P3, RZ, R10, 0x1, RZ, 0xc0, !PT ;  /* 0x000000010aff7812 */ /* 0x002fc4000786c0ff */
[----:B------:R-:W-:-:S04]  /*29e0*/  SEL R9, RZ, 0x1, P1 ;  /* 0x00000001ff097807 */ /* 0x000fc80000800000 */
[----:B------:R-:W-:Y:S02]  /*29f0*/  LOP3.LUT R6, R6, R9, RZ, 0x3c, !PT ;  /* 0x0000000906067212 */ /* 0x000fe400078e3cff */
[----:B--2---:R-:W-:-:S04]  /*2a00*/  SEL R0, RZ, 0x1, P0 ;  /* 0x00000001ff007807 */ /* 0x004fc80000000000 */
[----:B------:R-:W-:Y:S01]  /*2a10*/  LOP3.LUT R5, R5, R0, RZ, 0x3c, !PT ;  /* 0x0000000005057212 */ /* 0x000fe200078e3cff */
[----:B------:R-:W-:Y:S06]  /*2a20*/  @P3 BRA `(.L_x_43) ;  /* 0xfffffffc002c3947 */ /* 0x000fec000383ffff */
[----:B------:R-:W-:Y:S01]  /*2a30*/  ULEA UR5, UR6, UR37, 0x3 ;  /* 0x0000002506057291 */ /* 0x000fe2000f8e18ff */
[----:B------:R-:W-:-:S08]  /*2a40*/  SHF.L.U32 R3, R12, 0x1f, RZ ;  /* 0x0000001f0c037819 */ /* 0x000fd000000006ff */
[----:B------:R-:W1:Y:S02]  /*2a50*/  SYNCS.PHASECHK.TRANS64 P0, [UR5+0x100], R3 ;  /* 0x00010003ff0075a7 */ /* 0x000e640008001005 */
[----:B-1----:R-:W-:Y:S05]  /*2a60*/  @P0 BRA `(.L_x_44) ;  /* 0x0000000000080947 */ /* 0x002fea0003800000 */
[----:B------:R-:W1:Y:S02]  /*2a70*/  SYNCS.PHASECHK.TRANS64.TRYWAIT P0, [UR5+0x100], R3 ;  /* 0x00010003ff0075a7 */ /* 0x000e640008001105 */
[----:B-1----:R-:W-:Y:S05]  /*2a80*/  @!P0 BRA `(.L_x_45) ;  /* 0x0000006000688947 */ /* 0x002fea0003800000 */
.L_x_44:
[----:B------:R-:W-:-:S04]  /*2a90*/  UIADD3 UR4, UPT, UPT, UR6, 0x1, URZ ;  /* 0x0000000106047890 */ /* 0x000fc8000fffe0ff */
[----:B------:R-:W-:-:S04]  /*2aa0*/  UISETP.NE.AND UP0, UPT, UR4, 0x2, UPT ;  /* 0x000000020400788c */ /* 0x000fc8000bf05270 */
[----:B------:R-:W-:Y:S02]  /*2ab0*/  USEL UR7, URZ, 0x1, UP0 ;  /* 0x00000001ff077887 */ /* 0x000fe40008000000 */
[----:B------:R-:W-:-:S04]  /*2ac0*/  USEL UR4, UR4, URZ, UP0 ;  /* 0x000000ff04047287 */ /* 0x000fc80008000000 */
[----:B------:R-:W-:Y:S01]  /*2ad0*/  ULEA UR4, UR4, UR37, 0x3 ;  /* 0x0000002504047291 */ /* 0x000fe2000f8e18ff */
[----:B-1----:R-:W-:-:S04]  /*2ae0*/  LOP3.LUT R3, R12, UR7, RZ, 0x3c, !PT ;  /* 0x000000070c037c12 */ /* 0x002fc8000f8e3cff */
[----:B------:R-:W-:-:S04]  /*2af0*/  SHF.L.U32 R0, R3, 0x1f, RZ ;  /* 0x0000001f03007819 */ /* 0x000fc800000006ff */
[----:B------:R-:W1:Y:S02]  /*2b00*/  SYNCS.PHASECHK.TRANS64 P0, [UR4+0x100], R0 ;  /* 0x00010000ff0075a7 */ /* 0x000e640008001004 */
[----:B-1----:R-:W-:Y:S05]  /*2b10*/  @P0 EXIT ;  /* 0x000000000000094d */ /* 0x002fea0003800000 */
[----:B------:R-:W-:Y:S02]  /*2b20*/  SHF.L.U32 R3, R3, 0x1f, RZ ;  /* 0x0000001f03037819 */ /* 0x000fe400000006ff */
[----:B------:R-:W-:-:S07]  /*2b30*/  MOV R0, UR4 ;  /* 0x0000000400007c02 */ /* 0x000fce0008000f00 */
.L_x_46:
[----:B-1----:R1:W2:Y:S02]  /*2b40*/  SYNCS.PHASECHK.TRANS64.TRYWAIT P0, [R0+URZ+0x100], R3 ;  /* 0x00010003000075a7 */ /* 0x0022a400080011ff */
[----:B--2---:R-:W-:Y:S05]  /*2b50*/  @!P0 NANOSLEEP.SYNCS 0x989680 ;  /* 0x009896800000895d */ /* 0x004fea0003900000 */
[----:B------:R-:W2:Y:S02]  /*2b60*/  @!P0 SYNCS.PHASECHK.TRANS64 P0, [R0+URZ+0x100], R3 ;  /* 0x00010003000085a7 */ /* 0x000ea400080010ff */
[----:B--2---:R-:W-:Y:S05]  /*2b70*/  @P0 EXIT ;  /* 0x000000000000094d */ /* 0x004fea0003800000 */
[----:B------:R-:W-:Y:S05]  /*2b80*/  BRA `(.L_x_46) ;  /* 0xfffffffc00ec7947 */ /* 0x000fea000383ffff */
.L_x_39:
[----:B------:R-:W-:-:S09]  /*2b90*/  UISETP.NE.AND UP1, UPT, UR8, URZ, UPT ;  /* 0x000000ff0800728c */ /* 0x000fd2000bf25270 */
[----:B------:R-:W-:Y:S05]  /*2ba0*/  BRA.U UP1, `(.L_x_47) ;  /* 0x0000000d01407547 */ /* 0x000fea000b800000 */
[----:B------:R-:W-:Y:S01]  /*2bb0*/  UMOV UR4, 0x40 ;  /* 0x0000004000047882 */ /* 0x000fe20000000000 */
[----:B------:R-:W-:Y:S01]  /*2bc0*/  NOP ;  /* 0x0000000000007918 */ /* 0x000fe20000000000 */
[----:B------:R-:W-:Y:S01]  /*2bd0*/  ULEA UR4, UR37, UR4, 0x18 ;  /* 0x0000000425047291 */ /* 0x000fe2000f8ec0ff */
[----:B------:R-:W-:Y:S02]  /*2be0*/  UMOV UR5, 0x400 ;  /* 0x0000040000057882 */ /* 0x000fe40000000000 */
[----:B------:R-:W-:-:S06]  /*2bf0*/  ULEA UR37, UR37, UR5, 0x18 ;  /* 0x0000000525257291 */ /* 0x000fcc000f8ec0ff */
[----:B------:R-:W1:Y:S02]  /*2c00*/  LDS.U8 R0, [UR4+0x1c] ;  /* 0x00001c04ff007984 */ /* 0x000e640008000000 */
[----:B-1----:R-:W-:-:S13]  /*2c10*/  ISETP.NE.AND P0, PT, R0, RZ, PT ;  /* 0x000000ff0000720c */ /* 0x002fda0003f05270 */
[----:B------:R-:W-:Y:S05]  /*2c20*/  @P0 BRA `(.L_x_48) ;  /* 0x0000000000580947 */ /* 0x000fea0003800000 */
[----:B------:R-:W-:-:S13]  /*2c30*/  ELECT P0, URZ, PT ;  /* 0x0000000000ff782f */ /* 0x000fda0003800000 */
[----:B------:R-:W-:Y:S05]  /*2c40*/  @!P0 BRA `(.L_x_49) ;  /* 0x0000000000608947 */ /* 0x000fea0003800000 */
[----:B------:R-:W-:Y:S01]  /*2c50*/  UMOV UR5, 0x10 ;  /* 0x0000001000057882 */ /* 0x000fe20000000000 */
[----:B------:R-:W-:Y:S01]  /*2c60*/  HFMA2 R0, -RZ, RZ, 0, 5.9604644775390625e-08 ;  /* 0x00000001ff007431 */ /* 0x000fe200000001ff */
[----:B---3--:R-:W-:-:S03]  /*2c70*/  MOV R2, 0xffff ;  /* 0x0000ffff00027802 */ /* 0x008fc60000000f00 */
[----:B------:R-:W-:Y:S04]  /*2c80*/  DEPBAR.LE SB1, 0x36 ;  /* 0x00009d800000791a */ /* 0x000fe80000000000 */
[----:B------:R-:W1:Y:S02]  /*2c90*/  UTCATOMSWS.FIND_AND_SET.ALIGN UP0, UR5, UR5 ;  /* 0x00000005000575e3 */ /* 0x000e640008000800 */
[----:B-1----:R-:W-:Y:S01]  /*2ca0*/  MOV R3, UR5 ;  /* 0x0000000500037c02 */ /* 0x002fe20008000f00 */
[----:B------:R-:W-:Y:S06]  /*2cb0*/  BRA.U UP0, `(.L_x_50) ;  /* 0x0000000100187547 */ /* 0x000fec000b800000 */
.L_x_51:
[----:B------:R-:W-:Y:S05]  /*2cc0*/  NANOSLEEP 0x64 ;  /* 0x000000640000795d */ /* 0x000fea0003800000 */
[----:B------:R-:W-:-:S05]  /*2cd0*/  UMOV UR5, 0x10 ;  /* 0x0000001000057882 */ /* 0x000fca0000000000 */
[----:B------:R-:W-:Y:S04]  /*2ce0*/  DEPBAR.LE SB1, 0x36 ;  /* 0x00009d800000791a */ /* 0x000fe80000000000 */
[----:B------:R-:W1:Y:S02]  /*2cf0*/  UTCATOMSWS.FIND_AND_SET.ALIGN UP0, UR5, UR5 ;  /* 0x00000005000575e3 */ /* 0x000e640008000800 */
[----:B-1----:R-:W-:Y:S01]  /*2d00*/  MOV R3, UR5 ;  /* 0x0000000500037c02 */ /* 0x002fe20008000f00 */
[----:B------:R-:W-:Y:S05]  /*2d10*/  BRA.U !UP0, `(.L_x_51) ;  /* 0xfffffffd08e87547 */ /* 0x000fea000b83ffff */
.L_x_50:
[-C--:B------:R-:W-:Y:S02]  /*2d20*/  SHF.L.U32 R2, R2, R3.reuse, RZ ;  /* 0x0000000302027219 */ /* 0x080fe400000006ff */
[----:B------:R-:W-:Y:S01]  /*2d30*/  SHF.L.U32 R0, R0, R3, RZ ;  /* 0x0000000300007219 */ /* 0x000fe200000006ff */
[----:B------:R-:W-:Y:S02]  /*2d40*/  IMAD.SHL.U32 R3, R3, 0x20, RZ ;  /* 0x0000002003037824 */ /* 0x000fe400078e00ff */
[----:B------:R1:W-:Y:S04]  /*2d50*/  ATOMS.OR RZ, [UR4+0x14], R2 ;  /* 0x00001402ffff798c */ /* 0x0003e8000b000004 */
[----:B------:R1:W-:Y:S04]  /*2d60*/  ATOMS.OR RZ, [UR4+0x18], R0 ;  /* 0x00001800ffff798c */ /* 0x0003e8000b000004 */
[----:B------:R1:W-:Y:S01]  /*2d70*/  STS [UR37+0x180], R3 ;  /* 0x00018003ff007988 */ /* 0x0003e20008000825 */
[----:B------:R-:W-:Y:S05]  /*2d80*/  BRA `(.L_x_49) ;  /* 0x0000000000107947 */ /* 0x000fea0003800000 */
.L_x_48:
[----:B------:R-:W-:Y:S02]  /*2d90*/  MOV R0, 0xffffffff ;  /* 0xffffffff00007802 */ /* 0x000fe40000000f00 */
[----:B---3--:R-:W-:-:S03]  /*2da0*/  MOV R2, 0x2dd0 ;  /* 0x00002dd000027802 */ /* 0x008fc60000000f00 */
[----:B------:R1:W-:Y:S04]  /*2db0*/  STS [UR37+0x180], R0 ;  /* 0x00018000ff007988 */ /* 0x0003e80008000825 */
[----:B-1---5:R-:W-:Y:S05]  /*2dc0*/  CALL.REL.NOINC `($__internal_1_$__cuda_sm10x_tcgen05_guardrail_trap_phase_invalid_during_alloc) ;  /* 0x0000006400807944 */ /* 0x022fea0003c00000 */
.L_x_49:
[----:B------:R-:W-:Y:S05]  /*2dd0*/  WARPSYNC.ALL ;  /* 0x0000000000007948 */ /* 0x000fea0003800000 */
[----:B------:R-:W2:Y:S01]  /*2de0*/  S2UR UR4, SR_CgaCtaId ;  /* 0x00000000000479c3 */ /* 0x000ea20000008800 */
[----:B------:R-:W-:Y:S01]  /*2df0*/  UMOV UR5, 0x400 ;  /* 0x0000040000057882 */ /* 0x000fe20000000000 */
[----:B------:R-:W-:-:S06]  /*2e00*/  NOP ;  /* 0x0000000000007918 */ /* 0x000fcc0000000000 */
[----:B------:R-:W-:Y:S06]  /*2e10*/  BAR.ARV 0x6, 0xa0 ;  /* 0x0182800000007b1d */ /* 0x000fec0000002000 */
[----:B------:R-:W-:Y:S01]  /*2e20*/  UISETP.LT.AND UP0, UPT, UR14, 0x1, UPT ;  /* 0x000000010e00788c */ /* 0x000fe2000bf01270 */
[----:B------:R-:W-:Y:S01]  /*2e30*/  IMAD.MOV.U32 R11, RZ, RZ, 0x1 ;  /* 0x00000001ff0b7424 */ /* 0x000fe200078e00ff */
[----:B------:R-:W-:Y:S01]  /*2e40*/  CS2R R8, SRZ ;  /* 0x0000000000087805 */ /* 0x000fe2000001ff00 */
[----:B------:R-:W-:Y:S01]  /*2e50*/  IMAD.MOV.U32 R10, RZ, RZ, RZ ;  /* 0x000000ffff0a7224 */ /* 0x000fe200078e00ff */
[----:B------:R-:W-:Y:S01]  /*2e60*/  USEL UR8, UR14, 0x1, !UP0 ;  /* 0x000000010e087887 */ /* 0x000fe2000c000000 */
[----:B------:R-:W-:Y:S01]  /*2e70*/  UMOV UR18, URZ ;  /* 0x000000ff00127c82 */ /* 0x000fe20008000000 */
[----:B------:R-:W-:-:S02]  /*2e80*/  UMOV UR17, URZ ;  /* 0x000000ff00117c82 */ /* 0x000fc40008000000 */
[----:B------:R-:W-:Y:S02]  /*2e90*/  UIADD3 UR8, UPT, UPT, -UR8, URZ, URZ ;  /* 0x000000ff08087290 */ /* 0x000fe4000fffe1ff */
[----:B--2---:R-:W-:Y:S01]  /*2ea0*/  ULEA UR4, UR4, UR5, 0x18 ;  /* 0x0000000504047291 */ /* 0x004fe2000f8ec0ff */
[----:B------:R-:W2:Y:S03]  /*2eb0*/  LDCU UR5, c[0x0][0x38c] ;  /* 0x00007180ff0577ac */ /* 0x000ea60008000800 */
[----:B------:R-:W-:Y:S02]  /*2ec0*/  UIADD3 UR9, UPT, UPT, UR4, 0x8400, URZ ;  /* 0x0000840004097890 */ /* 0x000fe4000fffe0ff */
[----:B------:R-:W-:-:S03]  /*2ed0*/  UIADD3 UR10, UPT, UPT, UR4, 0x1c400, URZ ;  /* 0x0001c400040a7890 */ /* 0x000fc6000fffe0ff */
[----:B-1----:R-:W1:Y:S01]  /*2ee0*/  LDS R0, [UR4+0x180] ;  /* 0x00018004ff007984 */ /* 0x002e620008000800 */
[----:B------:R-:W-:Y:S02]  /*2ef0*/  UIADD3 UR11, UPT, UPT, UR4, 0x30400, URZ ;  /* 0x00030400040b7890 */ /* 0x000fe4000fffe0ff */
[----:B------:R-:W-:Y:S02]  /*2f00*/  USHF.R.U32.HI UR9, URZ, 0x4, UR9 ;  /* 0x00000004ff097899 */ /* 0x000fe40008011609 */
[----:B------:R-:W-:Y:S02]  /*2f10*/  USHF.R.U32.HI UR10, URZ, 0x4, UR10 ;  /* 0x00000004ff0a7899 */ /* 0x000fe4000801160a */
[----:B------:R-:W-:Y:S02]  /*2f20*/  USHF.R.U32.HI UR11, URZ, 0x4, UR11 ;  /* 0x00000004ff0b7899 */ /* 0x000fe4000801160b */
[----:B------:R-:W-:Y:S02]  /*2f30*/  ULOP3.LUT UR9, UR9, 0x3fff, URZ, 0xc0, !UPT ;  /* 0x00003fff09097892 */ /* 0x000fe4000f8ec0ff */
[----:B------:R-:W-:-:S02]  /*2f40*/  ULOP3.LUT UR10, UR10, 0x3fff, URZ, 0xc0, !UPT ;  /* 0x00003fff0a0a7892 */ /* 0x000fc4000f8ec0ff */
[----:B------:R-:W-:Y:S02]  /*2f50*/  ULOP3.LUT UR11, UR11, 0x3fff, URZ, 0xc0, !UPT ;  /* 0x00003fff0b0b7892 */ /* 0x000fe4000f8ec0ff */
[----:B------:R-:W-:Y:S02]  /*2f60*/  ULOP3.LUT UR9, UR9, 0x10000, URZ, 0xfc, !UPT ;  /* 0x0001000009097892 */ /* 0x000fe4000f8efcff */
[----:B------:R-:W-:Y:S02]  /*2f70*/  ULOP3.LUT UR10, UR10, 0x10000, URZ, 0xfc, !UPT ;  /* 0x000100000a0a7892 */ /* 0x000fe4000f8efcff */
[----:B------:R-:W-:Y:S02]  /*2f80*/  ULOP3.LUT UR11, UR11, 0x10000, URZ, 0xfc, !UPT ;  /* 0x000100000b0b7892 */ /* 0x000fe4000f8efcff */
[----:B--2---:R-:W-:Y:S01]  /*2f90*/  UISETP.GE.AND UP0, UPT, UR5, 0x1, UPT ;  /* 0x000000010500788c */ /* 0x004fe2000bf06270 */
[----:B------:R-:W-:Y:S01]  /*2fa0*/  UMOV UR23, 0x81004a4 ;  /* 0x081004a400177882 */ /* 0x000fe20000000000 */
[----:B------:R-:W-:Y:S01]  /*2fb0*/  UMOV UR21, 0x81004a4 ;  /* 0x081004a400157882 */ /* 0x000fe20000000000 */
[----:B-1----:R-:W-:-:S13]  /*2fc0*/  R2UR UR19, R0 ;  /* 0x00000000001372ca */ /* 0x002fda00000e0000 */
[----:B------:R-:W-:Y:S02]  /*2fd0*/  UIADD3 UR22, UPT, UPT, UR19, 0x80, URZ ;  /* 0x0000008013167890 */ /* 0x000fe4000fffe0ff */
[----:B------:R-:W-:-:S12]  /*2fe0*/  UIADD3 UR20, UPT, UPT, UR19, 0x82, URZ ;  /* 0x0000008213147890 */ /* 0x000fd8000fffe0ff */
.L_x_58:
[----:B------:R-:W-:Y:S02]  /*2ff0*/  LEA R0, R10, UR4, 0x3 ;  /* 0x000000040a007c11 */ /* 0x000fe4000f8e18ff */
[----:B------:R-:W-:Y:S02]  /*3000*/  SHF.L.U32 R5, R9, 0x1f, RZ ;  /* 0x0000001f09057819 */ /* 0x000fe400000006ff */
[----:B------:R-:W-:Y:S01]  /*3010*/  PLOP3.LUT P0, PT, PT, PT, UP0, 0x80, 0x8 ;  /* 0x000000000008781c */ /* 0x000fe20003f0f008 */
[----:B------:R-:W-:Y:S01]  /*3020*/  VIADD R3, R0, 0x100 ;  /* 0x0000010000037836 */ /* 0x000fe20000000000 */
[----:B-1----:R-:W1:Y:S02]  /*3030*/  SYNCS.PHASECHK.TRANS64.TRYWAIT P1, [R0+URZ+0xf0], R5 ;  /* 0x0000f005000075a7 */ /* 0x002e6400080211ff */
[----:B-1-3--:R-:W-:Y:S09]  /*3040*/  @!P1 BRA `(.L_x_52) ;  /* 0x0000005c00109947 */ /* 0x00aff20003800000 */
.L_x_154:
[----:B------:R-:W-:Y:S01]  /*3050*/  LEA R4, R10, UR4, 0x4 ;  /* 0x000000040a047c11 */ /* 0x000fe2000f8e20ff */
[----:B------:R-:W-:Y:S01]  /*3060*/  @UP0 ULEA UR5, UR17, UR4, 0x3 ;  /* 0x0000000411050291 */ /* 0x000fe2000f8e18ff */
[----:B------:R-:W-:Y:S01]  /*3070*/  PLOP3.LUT P2, PT, PT, PT, PT, 0x80, 0x8 ;  /* 0x000000000008781c */ /* 0x000fe20003f4f070 */
[----:B------:R-:W-:Y:S01]  /*3080*/  ULEA UR6, UR18, UR4, 0x3 ;  /* 0x0000000412067291 */ /* 0x000fe2000f8e18ff */
[----:B------:R-:W-:Y:S01]  /*3090*/  PRMT R3, RZ, 0x654, R3 ;  /* 0x00000654ff037816 */ /* 0x000fe20000000003 */
[----:B------:R-:W-:Y:S01]  /*30a0*/  ULEA UR7, UR18, UR19, 0x6 ;  /* 0x0000001312077291 */ /* 0x000fe2000f8e30ff */
[----:B-1----:R-:W1:Y:S01]  /*30b0*/  LDS.128 R4, [R4+0x160] ;  /* 0x0001600004047984 */ /* 0x002e620000000c00 */
[----:B---3--:R-:W-:Y:S02]  /*30c0*/  @P0 SHF.L.U32 R2, R8, 0x1f, RZ ;  /* 0x0000001f08020819 */ /* 0x008fe400000006ff */
[----:B------:R-:W-:Y:S01]  /*30d0*/  SHF.L.U32 R0, R11, 0x1f, RZ ;  /* 0x0000001f0b007819 */ /* 0x000fe200000006ff */
[----:B------:R-:W-:Y:S01]  /*30e0*/  @!PT LDS RZ, [RZ] ;  /* 0x00000000fffff984 */ /* 0x000fe20000000800 */
[----:B------:R-:W-:Y:S01]  /*30f0*/  @!PT LDS RZ, [RZ] ;  /* 0x00000000fffff984 */ /* 0x000fe20000000800 */
[----:B------:R-:W-:Y:S01]  /*3100*/  @!PT LDS RZ, [RZ] ;  /* 0x00000000fffff984 */ /* 0x000fe20000000800 */
[----:B------:R-:W-:Y:S01]  /*3110*/  @!PT LDS RZ, [RZ] ;  /* 0x00000000fffff984 */ /* 0x000fe20000000800 */
[----:B------:R2:W-:Y:S06]  /*3120*/  MEMBAR.ALL.CTA ;  /* 0x0000000000007992 */ /* 0x0005ec0000008000 */
[----:B--2---:R-:W2:Y:S02]  /*3130*/  FENCE.VIEW.ASYNC.S ;  /* 0x00000000000073c6 */ /* 0x004ea40000000000 */
[----:B--2---:R2:W-:Y:S01]  /*3140*/  SYNCS.ARRIVE.TRANS64.RED.A1T0 RZ, [R3+URZ], RZ ;  /* 0x000000ff03ff79a7 */ /* 0x0045e200081004ff */
[----:B------:R2:W3:Y:S01]  /*3150*/  @P0 SYNCS.PHASECHK.TRANS64.TRYWAIT P2, [UR5], R2 ;  /* 0x00000002ff0005a7 */ /* 0x0004e20008041105 */
[----:B-1----:R-:W-:Y:S01]  /*3160*/  LOP3.LUT P1, RZ, R6, 0x1, RZ, 0xc0, !PT ;  /* 0x0000000106ff7812 */ /* 0x002fe2000782c0ff */
[----:B------:R-:W1:Y:S02]  /*3170*/  SYNCS.PHASECHK.TRANS64.TRYWAIT P0, [UR6+0x120], R0 ;  /* 0x00012000ff0075a7 */ /* 0x000e640008001106 */
[----:B-123--:R-:W-:Y:S10]  /*3180*/  @!P0 BRA `(.L_x_53) ;  /* 0x0000005800d48947 */ /* 0x00eff40003800000 */
.L_x_156:
[----:B------:R-:W-:Y:S01]  /*3190*/  IADD3 R10, PT, PT, R10, 0x1, RZ ;  /* 0x000000010a0a7810 */ /* 0x000fe20007ffe0ff */
[----:B------:R-:W-:Y:S06]  /*31a0*/  BRA.U !UP0, `(.L_x_54) ;  /* 0x0000000108a87547 */ /* 0x000fec000b800000 */
[----:B------:R-:W-:Y:S01]  /*31b0*/  UMOV UR16, URZ ;  /* 0x000000ff00107c82 */ /* 0x000fe20008000000 */
[----:B------:R-:W-:Y:S01]  /*31c0*/  UMOV UR15, UR8 ;  /* 0x00000008000f7c82 */ /* 0x000fe20008000000 */
[----:B------:R-:W-:Y:S01]  /*31d0*/  UMOV UR13, UR14 ;  /* 0x0000000e000d7c82 */ /* 0x000fe20008000000 */
[----:B------:R-:W-:-:S05]  /*31e0*/  UMOV UR12, UR17 ;  /* 0x00000011000c7c82 */ /* 0x000fca0008000000 */
.L_x_57:
[----:B------:R-:W-:Y:S02]  /*31f0*/  UIADD3 UR15, UPT, UPT, UR15, 0x1, URZ ;  /* 0x000000010f0f7890 */ /* 0x000fe4000fffe0ff */
[----:B--2---:R-:W-:Y:S02]  /*3200*/  ULEA UR5, UR12, UR4, 0x3 ;  /* 0x000000040c057291 */ /* 0x004fe4000f8e18ff */
[----:B------:R-:W-:Y:S01]  /*3210*/  UISETP.NE.AND UP1, UPT, UR15, URZ, UPT ;  /* 0x000000ff0f00728c */ /* 0x000fe2000bf25270 */
[----:B---3--:R-:W-:Y:S10]  /*3220*/  @P2 BRA `(.L_x_55) ;  /* 0x00000000000c2947 */ /* 0x008ff40003800000 */
[----:B-1----:R-:W-:Y:S04]  /*3230*/  SHF.L.U32 R3, R8, 0x1f, RZ ;  /* 0x0000001f08037819 */ /* 0x002fe800000006ff */
[----:B------:R-:W1:Y:S02]  /*3240*/  SYNCS.PHASECHK.TRANS64.TRYWAIT P0, [UR5], R3 ;  /* 0x00000003ff0075a7 */ /* 0x000e640008001105 */
[----:B-1----:R-:W-:Y:S05]  /*3250*/  @!P0 BRA `(.L_x_56) ;  /* 0x0000005800b88947 */ /* 0x002fea0003800000 */
.L_x_55:
[----:B------:R-:W-:Y:S01]  /*3260*/  UISETP.NE.AND UP2, UPT, UR13, 0x1, UPT ;  /* 0x000000010d00788c */ /* 0x000fe2000bf45270 */
[----:B------:R-:W-:Y:S01]  /*3270*/  PLOP3.LUT P2, PT, PT, PT, PT, 0x80, 0x8 ;  /* 0x000000000008781c */ /* 0x000fe20003f4f070 */
[----:B------:R-:W-:Y:S02]  /*3280*/  UIADD3 UR17, UPT, UPT, UR12, 0x1, URZ ;  /* 0x000000010c117890 */ /* 0x000fe4000fffe0ff */
[----:B------:R-:W-:Y:S02]  /*3290*/  ULEA UR26, UR12, UR10, 0x9 ;  /* 0x0000000a0c1a7291 */ /* 0x000fe4000f8e48ff */
[----:B------:R-:W-:Y:S01]  /*32a0*/  UISETP.NE.AND UP3, UPT, UR17, 0xa, UPT ;  /* 0x0000000a1100788c */ /* 0x000fe2000bf65270 */
[----:B------:R-:W-:Y:S01]  /*32b0*/  PLOP3.LUT P0, PT, PT, PT, UP2, 0x80, 0x8 ;  /* 0x000000000008781c */ /* 0x000fe20003f0f028 */
[----:B------:R-:W-:Y:S02]  /*32c0*/  ULEA UR28, UR12, UR11, 0x7 ;  /* 0x0000000b0c1c7291 */ /* 0x000fe4000f8e38ff */
[----:B------:R-:W-:Y:S02]  /*32d0*/  USEL UR25, URZ, 0x1, UP3 ;  /* 0x00000001ff197887 */ /* 0x000fe40009800000 */
[----:B------:R-:W-:Y:S02]  /*32e0*/  USEL UR17, UR17, URZ, UP3 ;  /* 0x000000ff11117287 */ /* 0x000fe40009800000 */
[----:B------:R-:W-:Y:S02]  /*32f0*/  UIADD3 UR32, UPT, UPT, UR26, 0x4, URZ ;  /* 0x000000041a207890 */ /* 0x000fe4000fffe0ff */
[----:B------:R-:W-:Y:S01]  /*3300*/  @UP2 ULEA UR24, UR17, UR4, 0x3 ;  /* 0x0000000411182291 */ /* 0x000fe2000f8e18ff */
[----:B------:R-:W-:Y:S01]  /*3310*/  LOP3.LUT R8, R8, UR25, RZ, 0x3c, !PT ;  /* 0x0000001908087c12 */ /* 0x000fe2000f8e3cff */
[----:B------:R-:W-:Y:S02]  /*3320*/  UISETP.NE.U32.AND UP2, UPT, UR16, URZ, UPT ;  /* 0x000000ff1000728c */ /* 0x000fe4000bf45070 */
[----:B------:R-:W-:Y:S01]  /*3330*/  UIADD3 UR5, UPT, UPT, UR5, 0x50, URZ ;  /* 0x0000005005057890 */ /* 0x000fe2000fffe0ff */
[----:B-1----:R-:W-:Y:S01]  /*3340*/  @P0 SHF.L.U32 R0, R8, 0x1f, RZ ;  /* 0x0000001f08000819 */ /* 0x002fe200000006ff */
[----:B------:R-:W-:Y:S01]  /*3350*/  UMOV UR29, 0x4008 ;  /* 0x00004008001d7882 */ /* 0x000fe20000000000 */
[----:B------:R-:W-:Y:S01]  /*3360*/  UMOV UR27, 0x40004040 ;  /* 0x40004040001b7882 */ /* 0x000fe20000000000 */
[----:B------:R-:W-:Y:S01]  /*3370*/  UMOV UR25, 0x80004020 ;  /* 0x8000402000197882 */ /* 0x000fe20000000000 */
[----:B------:R2:W3:Y:S01]  /*3380*/  @P0 SYNCS.PHASECHK.TRANS64.TRYWAIT P2, [UR24], R0 ;  /* 0x00000000ff0005a7 */ /* 0x0004e20008041118 */
[----:B------:R-:W-:Y:S01]  /*3390*/  ULEA UR24, UR12, UR9, 0x9 ;  /* 0x000000090c187291 */ /* 0x000fe2000f8e48ff */
[----:B------:R2:W-:Y:S01]  /*33a0*/  UTCCP.T.S.128dp128bit tmem[UR19+0x80], gdesc[UR28] ;  /* 0x0000801c130079e7 */ /* 0x0005e20008180000 */
[----:B------:R-:W-:Y:S02]  /*33b0*/  UIADD3 UR13, UPT, UPT, UR13, -0x1, URZ ;  /* 0xffffffff0d0d7890 */ /* 0x000fe4000fffe0ff */
[----:B------:R-:W-:Y:S01]  /*33c0*/  UIADD3 UR30, UPT, UPT, UR24, 0x2, URZ ;  /* 0x00000002181e7890 */ /* 0x000fe2000fffe0ff */
[----:B------:R-:W-:Y:S01]  /*33d0*/  UMOV UR33, 0x40004040 ;  /* 0x4000404000217882 */ /* 0x000fe20000000000 */
[----:B------:R-:W-:Y:S01]  /*33e0*/  UMOV UR31, 0x80004020 ;  /* 0x80004020001f7882 */ /* 0x000fe20000000000 */
[----:B------:R-:W-:Y:S02]  /*33f0*/  UMOV UR16, 0x1 ;  /* 0x0000000100107882 */ /* 0x000fe40000000000 */
[----:B------:R2:W-:Y:S01]  /*3400*/  UTCIMMA gdesc[UR24], gdesc[UR26], tmem[UR7], tmem[UR22], idesc[UR23], UP2 ;  /* 0x00ff161a180075ea */ /* 0x0005e20009000107 */
[----:B------:R-:W-:Y:S03]  /*3410*/  UMOV UR12, UR17 ;  /* 0x00000011000c7c82 */ /* 0x000fe60008000000 */
[----:B------:R2:W-:Y:S01]  /*3420*/  UTCIMMA gdesc[UR30], gdesc[UR32], tmem[UR7], tmem[UR20], idesc[UR21], UPT ;  /* 0x00ff14201e0075ea */ /* 0x0005e2000b800107 */
[----:B------:R2:W-:Y:S01]  /*3430*/  UTCBAR [UR5], URZ ;  /* 0x000000ff050073e9 */ /* 0x0005e200080000ff */
[----:B------:R-:W-:Y:S05]  /*3440*/  BRA.U UP1, `(.L_x_57) ;  /* 0xfffffffd01687547 */ /* 0x000fea000b83ffff */
.L_x_54:
[----:B------:R-:W-:Y:S01]  /*3450*/  UIADD3 UR18, UPT, UPT, UR18, 0x1, URZ ;  /* 0x0000000112127890 */ /* 0x000fe2000fffe0ff */
[C---:B------:R-:W-:Y:S01]  /*3460*/  ISETP.NE.AND P0, PT, R10.reuse, 0x2, PT ;  /* 0x000000020a00780c */ /* 0x040fe20003f05270 */
[----:B------:R-:W-:Y:S02]  /*3470*/  UIADD3 UR6, UPT, UPT, UR6, 0x110, URZ ;  /* 0x0000011006067890 */ /* 0x000fe4000fffe0ff */
[----:B------:R-:W-:Y:S01]  /*3480*/  UISETP.NE.AND UP1, UPT, UR18, 0x2, UPT ;  /* 0x000000021200788c */ /* 0x000fe2000bf25270 */
[----:B-12---:R-:W-:Y:S02]  /*3490*/  SEL R0, RZ, 0x1, P0 ;  /* 0x00000001ff007807 */ /* 0x006fe40000000000 */
[----:B------:R-:W-:Y:S01]  /*34a0*/  SEL R10, R10, RZ, P0 ;  /* 0x000000ff0a0a7207 */ /* 0x000fe20000000000 */
[----:B------:R-:W-:Y:S01]  /*34b0*/  USEL UR5, URZ, 0x1, UP1 ;  /* 0x00000001ff057887 */ /* 0x000fe20008800000 */
[----:B------:R-:W-:Y:S01]  /*34c0*/  LOP3.LUT R9, R9, R0, RZ, 0x3c, !PT ;  /* 0x0000000009097212 */ /* 0x000fe200078e3cff */
[----:B------:R-:W-:Y:S01]  /*34d0*/  USEL UR18, UR18, URZ, UP1 ;  /* 0x000000ff12127287 */ /* 0x000fe20008800000 */
[----:B------:R1:W-:Y:S03]  /*34e0*/  UTCBAR [UR6], URZ ;  /* 0x000000ff060073e9 */ /* 0x0003e600080000ff */
[----:B------:R-:W-:Y:S01]  /*34f0*/  LOP3.LUT R11, R11, UR5, RZ, 0x3c, !PT ;  /* 0x000000050b0b7c12 */ /* 0x000fe2000f8e3cff */
[----:B------:R-:W-:Y:S07]  /*3500*/  @P1 BRA `(.L_x_58) ;  /* 0xfffffff800b81947 */ /* 0x000fee000383ffff */
[----:B------:R-:W2:Y:S01]  /*3510*/  S2UR UR5, SR_CgaCtaId ;  /* 0x00000000000579c3 */ /* 0x000ea20000008800 */
[----:B------:R-:W-:Y:S01]  /*3520*/  ELECT P0, URZ, PT ;  /* 0x0000000000ff782f */ /* 0x000fe20003800000 */
[----:B------:R-:W-:Y:S01]  /*3530*/  IMAD.MOV.U32 R0, RZ, RZ, 0x1 ;  /* 0x00000001ff007424 */ /* 0x000fe200078e00ff */
[----:B------:R-:W-:Y:S01]  /*3540*/  UIADD3 UR4, UPT, UPT, UR4, 0x120, URZ ;  /* 0x0000012004047890 */ /* 0x000fe2000fffe0ff */
[----:B------:R-:W-:Y:S01]  /*3550*/  SHF.L.U32 R3, R11, 0x1f, RZ ;  /* 0x0000001f0b037819 */ /* 0x000fe200000006ff */
[----:B-1----:R-:W-:-:S03]  /*3560*/  UMOV UR6, 0x40 ;  /* 0x0000004000067882 */ /* 0x002fc60000000000 */
[----:B------:R-:W-:Y:S01]  /*3570*/  UVIRTCOUNT.DEALLOC.SMPOOL 0x80 ;  /* 0x000000800000784c */ /* 0x000fe20000000000 */
[----:B--2---:R-:W-:Y:S02]  /*3580*/  ULEA UR5, UR5, UR6, 0x18 ;  /* 0x0000000605057291 */ /* 0x004fe4000f8ec0ff */
[----:B------:R-:W-:-:S07]  /*3590*/  ULEA UR6, UR18, UR4, 0x3 ;  /* 0x0000000412067291 */ /* 0x000fce000f8e18ff */
[----:B------:R1:W-:Y:S02]  /*35a0*/  @P0 STS.U8 [UR5+0x1c], R0 ;  /* 0x00001c00ff000988 */ /* 0x0003e40008000005 */
[----:B------:R-:W2:Y:S02]  /*35b0*/  SYNCS.PHASECHK.TRANS64.TRYWAIT P0, [UR6], R3 ;  /* 0x00000003ff0075a7 */ /* 0x000ea40008001106 */
[----:B-12---:R-:W-:Y:S05]  /*35c0*/  @!P0 BRA `(.L_x_59) ;  /* 0x0000005400f48947 */ /* 0x006fea0003800000 */
.L_x_159:
[----:B------:R-:W-:-:S04]  /*35d0*/  UIADD3 UR7, UPT, UPT, UR18, 0x1, URZ ;  /* 0x0000000112077890 */ /* 0x000fc8000fffe0ff */
[----:B------:R-:W-:-:S04]  /*35e0*/  UISETP.NE.AND UP0, UPT, UR7, 0x2, UPT ;  /* 0x000000020700788c */ /* 0x000fc8000bf05270 */
[----:B------:R-:W-:Y:S02]  /*35f0*/  USEL UR6, URZ, 0x1, UP0 ;  /* 0x00000001ff067887 */ /* 0x000fe40008000000 */
[----:B------:R-:W-:-:S04]  /*3600*/  USEL UR7, UR7, URZ, UP0 ;  /* 0x000000ff07077287 */ /* 0x000fc80008000000 */
[----:B------:R-:W-:Y:S01]  /*3610*/  ULEA UR7, UR7, UR4, 0x3 ;  /* 0x0000000407077291 */ /* 0x000fe2000f8e18ff */
[----:B-1----:R-:W-:-:S04]  /*3620*/  LOP3.LUT R3, R11, UR6, RZ, 0x3c, !PT ;  /* 0x000000060b037c12 */ /* 0x002fc8000f8e3cff */
[----:B------:R-:W-:-:S04]  /*3630*/  SHF.L.U32 R3, R3, 0x1f, RZ ;  /* 0x0000001f03037819 */ /* 0x000fc800000006ff */
[----:B------:R-:W1:Y:S02]  /*3640*/  SYNCS.PHASECHK.TRANS64.TRYWAIT P0, [UR7], R3 ;  /* 0x00000003ff0075a7 */ /* 0x000e640008001107 */
[----:B-1----:R-:W-:Y:S05]  /*3650*/  @!P0 BRA `(.L_x_60) ;  /* 0x0000005400e88947 */ /* 0x002fea0003800000 */
.L_x_161:
[----:B------:R-:W-:Y:S01]  /*3660*/  NOP ;  /* 0x0000000000007918 */ /* 0x000fe20000000000 */
[----:B-1----:R-:W1:Y:S01]  /*3670*/  LDS R0, [UR5+0x14] ;  /* 0x00001405ff007984 */ /* 0x002e620008000800 */
[----:B------:R-:W-:Y:S01]  /*3680*/  ULOP3.LUT UR6, UR19, 0xffff, URZ, 0xc0, !UPT ;  /* 0x0000ffff13067892 */ /* 0x000fe2000f8ec0ff */
[----:B------:R-:W-:Y:S01]  /*3690*/  UMOV UR8, 0xffff ;  /* 0x0000ffff00087882 */ /* 0x000fe20000000000 */
[----:B------:R-:W-:Y:S02]  /*36a0*/  UMOV UR4, 0x1 ;  /* 0x0000000100047882 */ /* 0x000fe40000000000 */
[----:B------:R-:W-:-:S04]  /*36b0*/  USHF.R.U32.HI UR6, URZ, 0x5, UR6 ;  /* 0x00000005ff067899 */ /* 0x000fc80008011606 */
[----:B------:R-:W-:Y:S02]  /*36c0*/  USHF.L.U32 UR8, UR8, UR6, URZ ;  /* 0x0000000608087299 */ /* 0x000fe400080006ff */
[----:B------:R-:W-:-:S04]  /*36d0*/  USHF.L.U32 UR4, UR4, UR6, URZ ;  /* 0x0000000604047299 */ /* 0x000fc800080006ff */
[----:B-1----:R-:W-:-:S04]  /*36e0*/  LOP3.LUT R0, R0, UR8, RZ, 0xc0, !PT ;  /* 0x0000000800007c12 */ /* 0x002fc8000f8ec0ff */
[----:B------:R-:W-:-:S13]  /*36f0*/  ISETP.NE.AND P0, PT, R0, UR8, PT ;  /* 0x0000000800007c0c */ /* 0x000fda000bf05270 */
[----:B------:R-:W-:Y:S05]  /*3700*/  @P0 BRA `(.L_x_61) ;  /* 0x0000000000580947 */ /* 0x000fea0003800000 */
[----:B------:R-:W1:Y:S02]  /*3710*/  LDS R0, [UR5+0x18] ;  /* 0x00001805ff007984 */ /* 0x000e640008000800 */
[----:B-1----:R-:W-:-:S04]  /*3720*/  LOP3.LUT R0, R0, UR4, RZ, 0xc0, !PT ;  /* 0x0000000400007c12 */ /* 0x002fc8000f8ec0ff */
[----:B------:R-:W-:-:S13]  /*3730*/  ISETP.NE.AND P0, PT, R0, UR4, PT ;  /* 0x0000000400007c0c */ /* 0x000fda000bf05270 */
[----:B------:R-:W-:Y:S05]  /*3740*/  @P0 BRA `(.L_x_62) ;  /* 0x00000000003c0947 */ /* 0x000fea0003800000 */
[----:B------:R-:W1:Y:S01]  /*3750*/  S2R R2, SR_LANEID ;  /* 0x0000000000027919 */ /* 0x000e620000000000 */
[----:B------:R-:W-:Y:S01]  /*3760*/  ULOP3.LUT UR8, URZ, UR8, URZ, 0x33, !UPT ;  /* 0x00000008ff087292 */ /* 0x000fe2000f8e33ff */
[----:B------:R-:W-:Y:S01]  /*3770*/  LOP3.LUT R4, RZ, UR4, RZ, 0x33, !PT ;  /* 0x00000004ff047c12 */ /* 0x000fe2000f8e33ff */
[----:B------:R-:W-:Y:S02]  /*3780*/  VOTEU.ANY UR7, UPT, PT ;  /* 0x0000000000077886 */ /* 0x000fe400038e0100 */
[----:B------:R-:W-:Y:S01]  /*3790*/  UFLO.U32 UR7, UR7 ;  /* 0x00000007000772bd */ /* 0x000fe200080e0000 */
[----:B------:R-:W2:Y:S01]  /*37a0*/  REDUX UR4, R4 ;  /* 0x00000000040473c4 */ /* 0x000ea20000000000 */
[----:B------:R-:W-:-:S06]  /*37b0*/  IMAD.U32 R0, RZ, RZ, UR8 ;  /* 0x00000008ff007e24 */ /* 0x000fcc000f8e00ff */
[----:B------:R4:W-:Y:S01]  /*37c0*/  UTCATOMSWS.AND URZ, UR8 ;  /* 0x0000000800ff79e3 */ /* 0x0009e20008000000 */
[----:B------:R-:W3:Y:S01]  /*37d0*/  REDUX UR6, R0 ;  /* 0x00000000000673c4 */ /* 0x000ee20000000000 */
[----:B-1----:R-:W-:Y:S01]  /*37e0*/  ISETP.EQ.U32.AND P0, PT, R2, UR7, PT ;  /* 0x0000000702007c0c */ /* 0x002fe2000bf02070 */
[----:B--2---:R-:W-:Y:S01]  /*37f0*/  IMAD.U32 R2, RZ, RZ, UR4 ;  /* 0x00000004ff027e24 */ /* 0x004fe2000f8e00ff */
[----:B---3--:R-:W-:-:S11]  /*3800*/  MOV R3, UR6 ;  /* 0x0000000600037c02 */ /* 0x008fd60008000f00 */
[----:B------:R4:W-:Y:S04]  /*3810*/  @P0 ATOMS.AND RZ, [UR5+0x14], R3 ;  /* 0x00001403ffff098c */ /* 0x0009e8000a800005 */
[----:B------:R4:W-:Y:S01]  /*3820*/  @P0 ATOMS.AND RZ, [UR5+0x18], R2 ;  /* 0x00001802ffff098c */ /* 0x0009e2000a800005 */
[----:B------:R-:W-:Y:S05]  /*3830*/  BRA `(.L_x_63) ;  /* 0x0000000000147947 */ /* 0x000fea0003800000 */
.L_x_62:
[----:B------:R-:W-:Y:S02]  /*3840*/  MOV R2, 0x3860 ;  /* 0x0000386000027802 */ /* 0x000fe40000000f00 */
[----:B---3-5:R-:W-:Y:S05]  /*3850*/  CALL.REL.NOINC `($__internal_0_$__cuda_sm10x_tcgen05_guardrail_trap_col_being_dealloced_not_returned_by_alloc) ;  /* 0x0000005800d07944 */ /* 0x028fea0003c00000 */
[----:B------:R-:W-:Y:S05]  /*3860*/  BRA `(.L_x_63) ;  /* 0x0000000000087947 */ /* 0x000fea0003800000 */
.L_x_61:
[----:B------:R-:W-:Y:S02]  /*3870*/  MOV R2, 0x3890 ;  /* 0x0000389000027802 */ /* 0x000fe40000000f00 */
[----:B---3-5:R-:W-:Y:S05]  /*3880*/  CALL.REL.NOINC `($__internal_2_$__cuda_sm10x_tcgen05_guardrail_trap_unallocated_columns_being_dealloced) ;  /* 0x0000005800dc7944 */ /* 0x028fea0003c00000 */
.L_x_63:
[----:B------:R-:W-:Y:S01]  /*3890*/  NOP ;  /* 0x0000000000007918 */ /* 0x000fe20000000000 */
[----:B----4-:R-:W-:Y:S05]  /*38a0*/  EXIT ;  /* 0x000000000000794d */ /* 0x010fea0003800000 */
.L_x_47:
[----:B------:R-:W-:Y:S05]  /*38b0*/  BRA.U !UP0, `(.L_x_64) ;  /* 0x0000001508507547 */ /* 0x000fea000b800000 */
[----:B------:R-:W1:Y:S01]  /*38c0*/  LDC R0, c[0x0][0xd30] ;  /* 0x00034c00ff007b82 */ /* 0x000e620000000800 */
[----:B------:R-:W-:Y:S01]  /*38d0*/  UMOV UR4, 0x400 ;  /* 0x0000040000047882 */ /* 0x000fe20000000000 */
[----:B------:R-:W-:Y:S01]  /*38e0*/  HFMA2 R35, -RZ, RZ, 0, 0 ;  /* 0x00000000ff237431 */ /* 0x000fe200000001ff */
[----:B------:R-:W-:Y:S01]  /*38f0*/  ULEA UR4, UR37, UR4, 0x18 ;  /* 0x0000000425047291 */ /* 0x000fe2000f8ec0ff */
[----:B------:R-:W-:Y:S01]  /*3900*/  IMAD.MOV.U32 R37, RZ, RZ, 0x1 ;  /* 0x00000001ff257424 */ /* 0x000fe200078e00ff */
[----:B------:R-:W-:Y:S01]  /*3910*/  UISETP.NE.AND UP0, UPT, UR8, 0x2, UPT ;  /* 0x000000020800788c */ /* 0x000fe2000bf05270 */
[----:B------:R-:W-:Y:S01]  /*3920*/  IMAD.MOV.U32 R36, RZ, RZ, RZ ;  /* 0x000000ffff247224 */ /* 0x000fe200078e00ff */
[----:B------:R-:W-:Y:S01]  /*3930*/  UIADD3 UR5, UPT, UPT, UR4, 0xb8, URZ ;  /* 0x000000b804057890 */ /* 0x000fe2000fffe0ff */
[----:B------:R-:W2:Y:S01]  /*3940*/  LDC R29, c[0x0][0x370] ;  /* 0x0000dc00ff1d7b82 */ /* 0x000ea20000000800 */
[----:B------:R-:W-:Y:S01]  /*3950*/  MOV R31, 0x2000 ;  /* 0x00002000001f7802 */ /* 0x000fe20000000f00 */
[----:B------:R-:W-:-:S02]  /*3960*/  UPLOP3.LUT UP1, UPT, UPT, UPT, UPT, 0x40, 0x4 ;  /* 0x000000000004789c */ /* 0x000fc40003f2e870 */
[----:B------:R-:W-:Y:S02]  /*3970*/  USEL UR6, URZ, 0x1, UP0 ;  /* 0x00000001ff067887 */ /* 0x000fe40008000000 */
[----:B------:R-:W-:Y:S02]  /*3980*/  UIADD3 UR57, UPT, UPT, UR4, 0xa0, URZ ;  /* 0x000000a004397890 */ /* 0x000fe4000fffe0ff */
[----:B------:R-:W4:Y:S01]  /*3990*/  LDC R8, c[0x0][0xd0c] ;  /* 0x00034300ff087b82 */ /* 0x000f220000000800 */
[----:B------:R-:W-:Y:S02]  /*39a0*/  UIADD3 UR49, UPT, UPT, UR4, 0xa8, URZ ;  /* 0x000000a804317890 */ /* 0x000fe4000fffe0ff */
[----:B------:R-:W-:Y:S02]  /*39b0*/  UIADD3 UR41, UPT, UPT, UR4, 0xb0, URZ ;  /* 0x000000b004297890 */ /* 0x000fe4000fffe0ff */
[----:B------:R-:W-:-:S03]  /*39c0*/  UPRMT UR5, UR37, 0x654, UR5 ;  /* 0x0000065425057896 */ /* 0x000fc60008000005 */
[----:B------:R-:W2:Y:S01]  /*39d0*/  LDC R28, c[0x0][0xd20] ;  /* 0x00034800ff1c7b82 */ /* 0x000ea20000000800 */
[----:B-1----:R-:W-:-:S07]  /*39e0*/  ISETP.NE.AND P1, PT, R0, 0x1, PT ;  /* 0x000000010000780c */ /* 0x002fce0003f25270 */
[----:B------:R-:W1:Y:S08]  /*39f0*/  LDC.64 R38, c[0x0][0x348] ;  /* 0x0000d200ff267b82 */ /* 0x000e700000000a00 */
[----:B------:R-:W1:Y:S08]  /*3a00*/  LDC.64 R18, c[0x0][0xa88] ;  /* 0x0002a200ff127b82 */ /* 0x000e700000000a00 */
[----:B------:R-:W1:Y:S08]  /*3a10*/  LDC.64 R22, c[0x0][0xd10] ;  /* 0x00034400ff167b82 */ /* 0x000e700000000a00 */
[----:B------:R-:W1:Y:S08]  /*3a20*/  LDC.64 R6, c[0x0][0xd18] ;  /* 0x00034600ff067b82 */ /* 0x000e700000000a00 */
[----:B------:R-:W1:Y:S08]  /*3a30*/  LDC.64 R4, c[0x0][0xd28] ;  /* 0x00034a00ff047b82 */ /* 0x000e700000000a00 */
[----:B------:R-:W1:Y:S08]  /*3a40*/  LDC.64 R20, c[0x0][0xa90] ;  /* 0x0002a400ff147b82 */ /* 0x000e700000000a00 */
[----:B--2-4-:R-:W1:Y:S02]  /*3a50*/  LDC R30, c[0x0][0x374] ;  /* 0x0000dd00ff1e7b82 */ /* 0x014e640000000800 */
.L_x_75:
[C---:B------:R-:W-:Y:S02]  /*3a60*/  LEA R0, R36.reuse, UR4, 0x3 ;  /* 0x0000000424007c11 */ /* 0x040fe4000f8e18ff */
[----:B------:R-:W-:Y:S02]  /*3a70*/  SHF.L.U32 R3, R35, 0x1f, RZ ;  /* 0x0000001f23037819 */ /* 0x000fe400000006ff */
[----:B------:R-:W-:Y:S02]  /*3a80*/  LEA R24, R36, UR4, 0x4 ;  /* 0x0000000424187c11 */ /* 0x000fe4000f8e20ff */
[----:B------:R-:W2:Y:S02]  /*3a90*/  SYNCS.PHASECHK.TRANS64.TRYWAIT P0, [R0+URZ+0xf0], R3 ;  /* 0x0000f003000075a7 */ /* 0x000ea400080011ff */
[----:B--2-4-:R-:W-:Y:S05]  /*3aa0*/  @!P0 BRA `(.L_x_65) ;  /* 0x0000005000ec8947 */ /* 0x014fea0003800000 */
.L_x_162:
[----:B---3--:R-:W-:Y:S01]  /*3ab0*/  ISETP.GE.AND P0, PT, R2, 0x1, PT ;  /* 0x000000010200780c */ /* 0x008fe20003f06270 */
[----:B------:R-:W3:Y:S01]  /*3ac0*/  LDS.128 R24, [R24+0x160] ;  /* 0x0001600018187984 */ /* 0x000ee20000000c00 */
[----:B--2---:R-:W-:Y:S01]  /*3ad0*/  VIADD R0, R0, 0x100 ;  /* 0x0000010000007836 */ /* 0x004fe20000000000 */
[----:B------:R-:W-:Y:S01]  /*3ae0*/  @!PT LDS RZ, [RZ] ;  /* 0x00000000fffff984 */ /* 0x000fe20000000800 */
[----:B------:R-:W-:Y:S01]  /*3af0*/  @!PT LDS RZ, [RZ] ;  /* 0x00000000fffff984 */ /* 0x000fe20000000800 */
[----:B------:R-:W-:Y:S01]  /*3b00*/  @!PT LDS RZ, [RZ] ;  /* 0x00000000fffff984 */ /* 0x000fe20000000800 */
[----:B------:R-:W-:Y:S01]  /*3b10*/  @!PT LDS RZ, [RZ] ;  /* 0x00000000fffff984 */ /* 0x000fe20000000800 */
[----:B------:R2:W-:Y:S06]  /*3b20*/  MEMBAR.ALL.CTA ;  /* 0x0000000000007992 */ /* 0x0005ec0000008000 */
[----:B--2---:R-:W2:Y:S01]  /*3b30*/  FENCE.VIEW.ASYNC.S ;  /* 0x00000000000073c6 */ /* 0x004ea20000000000 */
[----:B------:R-:W-:Y:S04]  /*3b40*/  PRMT R0, RZ, 0x654, R0 ;  /* 0x00000654ff007816 */ /* 0x000fe80000000000 */
[----:B--2---:R2:W-:Y:S01]  /*3b50*/  SYNCS.ARRIVE.TRANS64.RED.A1T0 RZ, [R0+URZ], RZ ;  /* 0x000000ff00ff79a7 */ /* 0x0045e200081004ff */
[----:B---3--:R-:W-:Y:S11]  /*3b60*/  LOP3.LUT P3, RZ, R26, 0x1, RZ, 0xc0, !PT ;  /* 0x000000011aff7812 */ /* 0x008ff6000786c0ff */
[----:B------:R-:W-:Y:S02]  /*3b70*/  @!UPT UIADD3 URZ, UPT, UPT, URZ, URZ, URZ ;  /* 0x000000fffffff290 */ /* 0x000fe4000fffe0ff */
[----:B------:R-:W-:Y:S02]  /*3b80*/  @P3 MOV R13, R24 ;  /* 0x00000018000d3202 */ /* 0x000fe40000000f00 */
[----:B------:R-:W-:Y:S01]  /*3b90*/  @P3 LOP3.LUT R10, R25, 0xffff, RZ, 0xc0, !PT ;  /* 0x0000ffff190a3812 */ /* 0x000fe200078ec0ff */
[----:B--2---:R-:W-:Y:S06]  /*3ba0*/  @!P0 BRA `(.L_x_66) ;  /* 0x0000000000a48947 */ /* 0x004fec0003800000 */
[----:B-1----:R-:W-:Y:S01]  /*3bb0*/  IMAD.HI.U32 R41, R30, R7, RZ ;  /* 0x000000071e297227 */ /* 0x002fe200078e00ff */
[----:B------:R-:W-:Y:S02]  /*3bc0*/  ISETP.NE.AND P0, PT, R6, 0x1, PT ;  /* 0x000000010600780c */ /* 0x000fe40003f05270 */
[----:B------:R-:W-:Y:S01]  /*3bd0*/  ISETP.NE.AND P2, PT, R2, 0x1, PT ;  /* 0x000000010200780c */ /* 0x000fe20003f45270 */
[----:B------:R-:W-:Y:S01]  /*3be0*/  IMAD.HI.U32 R40, R29, R22, RZ ;  /* 0x000000161d287227 */ /* 0x000fe200078e00ff */
[----:B------:R-:W-:Y:S02]  /*3bf0*/  SHF.R.U32.HI R41, RZ, R28, R41 ;  /* 0x0000001cff297219 */ /* 0x000fe40000011629 */
[----:B------:R-:W-:Y:S01]  /*3c00*/  ISETP.NE.AND P4, PT, R8, 0x1, PT ;  /* 0x000000010800780c */ /* 0x000fe20003f85270 */
[----:B------:R-:W-:Y:S01]  /*3c10*/  IMAD.HI.U32 R42, R13, R22, RZ ;  /* 0x000000160d2a7227 */ /* 0x000fe200078e00ff */
[----:B------:R-:W-:Y:S02]  /*3c20*/  SHF.R.U32.HI R40, RZ, R23, R40 ;  /* 0x00000017ff287219 */ /* 0x000fe40000011628 */
[----:B------:R-:W-:Y:S01]  /*3c30*/  SEL R3, R30, R41, !P0 ;  /* 0x000000291e037207 */ /* 0x000fe20004000000 */
[C---:B------:R-:W-:Y:S01]  /*3c40*/  IMAD.HI.U32 R41, R10.reuse, R7, RZ ;  /* 0x000000070a297227 */ /* 0x040fe200078e00ff */
[----:B------:R-:W-:Y:S02]  /*3c50*/  SEL R11, R29, R40, !P4 ;  /* 0x000000281d0b7207 */ /* 0x000fe40006000000 */
[----:B------:R-:W-:Y:S01]  /*3c60*/  SHF.R.U32.HI R42, RZ, R23, R42 ;  /* 0x00000017ff2a7219 */ /* 0x000fe2000001162a */
[----:B------:R-:W-:Y:S01]  /*3c70*/  IMAD.HI.U32 R44, R3, R4, RZ ;  /* 0x00000004032c7227 */ /* 0x000fe200078e00ff */
[----:B------:R-:W-:Y:S03]  /*3c80*/  SHF.R.U32.HI R41, RZ, R28, R41 ;  /* 0x0000001cff297219 */ /* 0x000fe60000011629 */
[----:B------:R-:W-:Y:S01]  /*3c90*/  IMAD.HI.U32 R40, R11, R4, RZ ;  /* 0x000000040b287227 */ /* 0x000fe200078e00ff */
[----:B------:R-:W-:Y:S02]  /*3ca0*/  @P2 SHF.R.U32.HI R3, RZ, R5, R44 ;  /* 0x00000005ff032219 */ /* 0x000fe4000001162c */
[----:B------:R-:W-:Y:S02]  /*3cb0*/  SEL R9, R10, R41, !P0 ;  /* 0x000000290a097207 */ /* 0x000fe40004000000 */
[----:B------:R-:W-:Y:S01]  /*3cc0*/  @P2 SHF.R.U32.HI R11, RZ, R5, R40 ;  /* 0x00000005ff0b2219 */ /* 0x000fe20000011628 */
[C---:B------:R-:W-:Y:S01]  /*3cd0*/  IMAD R12, R2.reuse, R3, RZ ;  /* 0x00000003020c7224 */ /* 0x040fe200078e02ff */
[----:B------:R-:W-:Y:S01]  /*3ce0*/  SEL R3, R13, R42, !P4 ;  /* 0x0000002a0d037207 */ /* 0x000fe20006000000 */
[C---:B------:R-:W-:Y:S03]  /*3cf0*/  IMAD.HI.U32 R16, R9.reuse, R4, RZ ;  /* 0x0000000409107227 */ /* 0x040fe600078e00ff */
[----:B------:R-:W-:Y:S01]  /*3d00*/  ISETP.GE.AND P0, PT, R9, R12, PT ;  /* 0x0000000c0900720c */ /* 0x000fe20003f06270 */
[C---:B------:R-:W-:Y:S01]  /*3d10*/  IMAD R14, R2.reuse, R11, RZ ;  /* 0x0000000b020e7224 */ /* 0x040fe200078e02ff */
[----:B------:R-:W-:Y:S04]  /*3d20*/  SHF.R.U32.HI R16, RZ, R5, R16 ;  /* 0x00000005ff107219 */ /* 0x000fe80000011610 */
[----:B------:R-:W-:Y:S02]  /*3d30*/  ISETP.GE.OR P0, PT, R3, R14, P0 ;  /* 0x0000000e0300720c */ /* 0x000fe40000706670 */
[----:B------:R-:W-:Y:S05]  /*3d40*/  SEL R17, R9, R16, !P2 ;  /* 0x0000001009117207 */ /* 0x000fea0005000000 */
[----:B------:R-:W-:Y:S04]  /*3d50*/  IMAD.MOV R15, RZ, RZ, -R17 ;  /* 0x000000ffff0f7224 */ /* 0x000fe800078e0a11 */
[----:B------:R-:W-:Y:S02]  /*3d60*/  IMAD R15, R2, R15, R9 ;  /* 0x0000000f020f7224 */ /* 0x000fe400078e0209 */
[C---:B------:R-:W-:Y:S05]  /*3d70*/  @!P0 IMAD.HI.U32 R12, R3.reuse, R4, RZ ;  /* 0x00000004030c8227 */ /* 0x040fea00078e00ff */
[----:B------:R-:W-:Y:S04]  /*3d80*/  @!P0 SHF.R.U32.HI R12, RZ, R5, R12 ;  /* 0x00000005ff0c8219 */ /* 0x000fe8000001160c */
[----:B------:R-:W-:Y:S01]  /*3d90*/  @!P0 SEL R0, R3, R12, !P2 ;  /* 0x0000000c03008207 */ /* 0x000fe20005000000 */
[----:B------:R-:W-:Y:S03]  /*3da0*/  IMAD.MOV R12, RZ, RZ, -R3 ;  /* 0x000000ffff0c7224 */ /* 0x000fe600078e0a03 */
[----:B------:R-:W-:Y:S01]  /*3db0*/  @!P0 IADD3 R16, PT, PT, R17, -R0, RZ ;  /* 0x8000000011108210 */ /* 0x000fe20007ffe0ff */
[----:B------:R-:W-:Y:S01]  /*3dc0*/  @!P0 IMAD R0, R11, R15, R0 ;  /* 0x0000000f0b008224 */ /* 0x000fe200078e0200 */
[----:B------:R-:W-:Y:S01]  /*3dd0*/  IADD3 R11, PT, PT, -R9, RZ, RZ ;  /* 0x000000ff090b7210 */ /* 0x000fe20007ffe1ff */
[----:B------:R-:W-:Y:S02]  /*3de0*/  IMAD R13, R8, R12, R13 ;  /* 0x0000000c080d7224 */ /* 0x000fe400078e020d */
[----:B------:R-:W-:Y:S02]  /*3df0*/  @!P0 IMAD R9, R16, R2, R3 ;  /* 0x0000000210098224 */ /* 0x000fe400078e0203 */
[----:B------:R-:W-:Y:S02]  /*3e00*/  @!P0 IMAD.MOV.U32 R3, RZ, RZ, R0 ;  /* 0x000000ffff038224 */ /* 0x000fe400078e0000 */
[----:B------:R-:W-:Y:S02]  /*3e10*/  IMAD R10, R6, R11, R10 ;  /* 0x0000000b060a7224 */ /* 0x000fe400078e020a */
[----:B------:R-:W-:Y:S02]  /*3e20*/  IMAD R13, R3, R8, R13 ;  /* 0x00000008030d7224 */ /* 0x000fe400078e020d */
[----:B------:R-:W-:Y:S02]  /*3e30*/  IMAD R10, R9, R6, R10 ;  /* 0x00000006090a7224 */ /* 0x000fe400078e020a */
.L_x_66:
[----:B------:R-:W-:Y:S05]  /*3e40*/  BRA.U UP1, `(.L_x_67) ;  /* 0x0000000101107547 */ /* 0x000fea000b800000 */
[----:B------:R-:W-:Y:S04]  /*3e50*/  MOV R0, UR6 ;  /* 0x0000000600007c02 */ /* 0x000fe80008000f00 */
[----:B------:R-:W-:Y:S04]  /*3e60*/  SHF.L.U32 R3, R0, 0x1f, RZ ;  /* 0x0000001f00037819 */ /* 0x000fe800000006ff */
[----:B------:R-:W2:Y:S02]  /*3e70*/  SYNCS.PHASECHK.TRANS64.TRYWAIT P0, [UR4+0xe8], R3 ;  /* 0x0000e803ff0075a7 */ /* 0x000ea40008001104 */
[----:B--2---:R-:W-:Y:S05]  /*3e80*/  @!P0 BRA `(.L_x_68) ;  /* 0x0000005000088947 */ /* 0x004fea0003800000 */
.L_x_67:
[C---:B-1----:R-:W-:Y:S01]  /*3e90*/  ISETP.NE.U32.AND P0, PT, R20.reuse, RZ, PT ;  /* 0x000000ff1400720c */ /* 0x042fe20003f05070 */
[----:B------:R-:W-:Y:S01]  /*3ea0*/  USHF.L.U32 UR58, UR11, 0x7, URZ ;  /* 0x000000070b3a7899 */ /* 0x000fe200080006ff */
[----:B------:R-:W-:Y:S02]  /*3eb0*/  R2UR UR59, R33 ;  /* 0x00000000213b72ca */ /* 0x000fe400000e0000 */
[----:B------:R-:W-:Y:S02]  /*3ec0*/  ISETP.NE.AND.EX P0, PT, R21, RZ, PT, P0 ;  /* 0x000000ff1500720c */ /* 0x000fe40003f05300 */
[----:B------:R-:W-:Y:S02]  /*3ed0*/  ISETP.NE.U32.AND P2, PT, R20, RZ, PT ;  /* 0x000000ff1400720c */ /* 0x000fe40003f45070 */
[----:B------:R-:W-:Y:S02]  /*3ee0*/  SHF.L.U32 R11, R37, 0x1f, RZ ;  /* 0x0000001f250b7819 */ /* 0x000fe400000006ff */
[----:B------:R-:W-:Y:S05]  /*3ef0*/  ISETP.NE.AND.EX P2, PT, R21, RZ, PT, P2 ;  /* 0x000000ff1500720c */ /* 0x000fea0003f45320 */
[----:B------:R-:W-:Y:S02]  /*3f00*/  USHF.L.U32 UR59, UR59, 0x6, URZ ;  /* 0x000000063b3b7899 */ /* 0x000fe400080006ff */
[----:B------:R-:W-:Y:S10]  /*3f10*/  @!P0 BRA `(.L_x_69) ;  /* 0x00000000002c8947 */ /* 0x000ff40003800000 */
[----:B------:R-:W-:Y:S01]  /*3f20*/  ISETP.NE.U32.AND P0, PT, R18, RZ, PT ;  /* 0x000000ff1200720c */ /* 0x000fe20003f05070 */
[----:B------:R-:W-:Y:S03]  /*3f30*/  IMAD.MOV.U32 R59, RZ, RZ, 0x1 ;  /* 0x00000001ff3b7424 */ /* 0x000fe600078e00ff */
[----:B------:R-:W-:Y:S11]  /*3f40*/  ISETP.NE.AND.EX P0, PT, R19, RZ, PT, P0 ;  /* 0x000000ff1300720c */ /* 0x000ff60003f05300 */
[----:B------:R-:W-:Y:S02]  /*3f50*/  @!UPT UIADD3 URZ, UPT, UPT, URZ, URZ, URZ ;  /* 0x000000fffffff290 */ /* 0x000fe4000fffe0ff */
[----:B------:R-:W1:Y:S01]  /*3f60*/  @P0 LDC.64 R14, c[0x0][0xa88] ;  /* 0x0002a200ff0e0b82 */ /* 0x000e620000000a00 */
[----:B--2---:R-:W-:Y:S04]  /*3f70*/  @P0 IMAD R0, R20, UR36, RZ ;  /* 0x0000002414000c24 */ /* 0x004fe8000f8e02ff */
[----:B-1----:R-:W-:Y:S04]  /*3f80*/  @P0 IMAD.WIDE R14, R0, 0x4, R14 ;  /* 0x00000004000e0825 */ /* 0x002fe800078e020e */
[----:B------:R-:W-:Y:S01]  /*3f90*/  HFMA2 R0, -RZ, RZ, 0, 5.9604644775390625e-08 ;  /* 0x00000001ff007431 */ /* 0x000fe200000001ff */
[----:B-----5:R1:W5:Y:S04]  /*3fa0*/  @P0 LDG.E R34, desc[UR38][R14.64] ;  /* 0x000000260e220981 */ /* 0x020368000c1e1900 */
[----:B------:R-:W-:Y:S01]  /*3fb0*/  @!P0 PRMT R59, R0, 0x7610, R59 ;  /* 0x00007610003b8816 */ /* 0x000fe2000000003b */
[----:B-1----:R-:W3:Y:S06]  /*3fc0*/  @!P0 LDC R34, c[0x0][0xa80] ;  /* 0x0002a000ff228b82 */ /* 0x002eec0000000800 */
.L_x_69:
[----:B---3-5:R-:W-:Y:S01]  /*3fd0*/  @!P2 ISETP.EQ.AND P0, PT, R34, RZ, PT ;  /* 0x000000ff2200a20c */ /* 0x028fe20003f02270 */
[----:B------:R-:W-:Y:S01]  /*3fe0*/  @!UPT UIADD3 URZ, UPT, UPT, URZ, URZ, URZ ;  /* 0x000000fffffff290 */ /* 0x000fe2000fffe0ff */
[----:B------:R-:W-:Y:S11]  /*3ff0*/  @!P2 BRA `(.L_x_70) ;  /* 0x000000000018a947 */ /* 0x000ff60003800000 */
[----:B------:R-:W-:Y:S02]  /*4000*/  LOP3.LUT P2, RZ, R59, 0xff, RZ, 0xc0, !PT ;  /* 0x000000ff3bff7812 */ /* 0x000fe4000784c0ff */
[----:B------:R-:W-:Y:S04]  /*4010*/  ISETP.NE.U32.AND P0, PT, R18, RZ, PT ;  /* 0x000000ff1200720c */ /* 0x000fe80003f05070 */
[----:B------:R-:W-:Y:S04]  /*4020*/  ISETP.NE.AND.EX P0, PT, R19, RZ, PT, P0 ;  /* 0x000000ff1300720c */ /* 0x000fe80003f05300 */
[----:B------:R-:W-:Y:S03]  /*4030*/  PLOP3.LUT P0, PT, P0, PT, PT, 0x8, 0x80 ;  /* 0x000000000080781c */ /* 0x000fe6000070e170 */
[----:B------:R-:W-:Y:S11]  /*4040*/  @P2 ISETP.EQ.AND P0, PT, R34, RZ, PT ;  /* 0x000000ff2200220c */ /* 0x000ff60003f02270 */
[----:B------:R-:W-:Y:S02]  /*4050*/  @!UPT UIADD3 URZ, UPT, UPT, URZ, URZ, URZ ;  /* 0x000000fffffff290 */ /* 0x000fe4000fffe0ff */
.L_x_70:
[----:B------:R-:W1:Y:S01]  /*4060*/  SYNCS.PHASECHK.TRANS64.TRYWAIT P2, [UR4+0xc0], R11 ;  /* 0x0000c00bff0075a7 */ /* 0x000e620008041104 */
[----:B------:R-:W-:Y:S04]  /*4070*/  ELECT P4, URZ, PT ;  /* 0x0000000000ff782f */ /* 0x000fe80003880000 */
[----:B------:R-:W-:Y:S11]  /*4080*/  PLOP3.LUT P4, PT, P0, P4, PT, 0xf2, 0x2f ;  /* 0x00000000002f781c */ /* 0x000ff60000789e72 */
[----:B------:R-:W-:Y:S02]  /*4090*/  @!UPT UIADD3 URZ, UPT, UPT, URZ, URZ, URZ ;  /* 0x000000fffffff290 */ /* 0x000fe4000fffe0ff */
[----:B------:R-:W-:Y:S05]  /*40a0*/  @!P4 IADD3 R9, P0, PT, R38, 0x780, RZ ;  /* 0x000007802609c810 */ /* 0x000fea0007f1e0ff */
[----:B--2---:R-:W-:Y:S01]  /*40b0*/  @!P4 IMAD.X R3, RZ, RZ, R39, P0 ;  /* 0x000000ffff03c224 */ /* 0x004fe200000e0627 */
[----:B-1----:R-:W-:Y:S07]  /*40c0*/  @!P2 BRA `(.L_x_71) ;  /* 0x0000004c0090a947 */ /* 0x002fee0003800000 */
.L_x_165:
[----:B------:R-:W-:Y:S01]  /*40d0*/  @!P4 R2UR UR8, R9 ;  /* 0x000000000908c2ca */ /* 0x000fe200000e0000 */
[----:B------:R-:W-:Y:S01]  /*40e0*/  VOTEU.ALL UP3, P4 ;  /* 0x0000000000ff7886 */ /* 0x000fe20002060000 */
[----:B------:R-:W-:Y:S01]  /*40f0*/  @!P4 R2UR UR7, R3 ;  /* 0x000000000307c2ca */ /* 0x000fe200000e0000 */
[----:B------:R-:W-:Y:S01]  /*4100*/  VOTEU.ALL UP2, P4 ;  /* 0x0000000000ff7886 */ /* 0x000fe20002040000 */
[----:B------:R-:W-:Y:S01]  /*4110*/  UMOV UR14, 0x0 ;  /* 0x00000000000e7882 */ /* 0x000fe20000000000 */
[----:B------:R-:W-:Y:S01]  /*4120*/  UMOV UR15, 0x10000000 ;  /* 0x10000000000f7882 */ /* 0x000fe20000000000 */
[----:B------:R-:W-:Y:S01]  /*4130*/  @!UP3 UIADD3 UR56, UPT, UPT, UR4, 0x200, URZ ;  /* 0x000002000438b890 */ /* 0x000fe2000fffe0ff */
[----:B-1----:R-:W-:Y:S01]  /*4140*/  @!P4 IMAD.MOV.U32 R0, RZ, RZ, 0x2000 ;  /* 0x00002000ff00c424 */ /* 0x002fe200078e00ff */
[----:B------:R-:W-:Y:S01]  /*4150*/  UMOV UR60, UR36 ;  /* 0x00000024003c7c82 */ /* 0x000fe20008000000 */
[----:B------:R-:W-:Y:S01]  /*4160*/  @!UP3 UIADD3 UR26, UPT, UPT, UR58, 0x20, URZ ;  /* 0x000000203a1ab890 */ /* 0x000fe2000fffe0ff */
[----:B------:R-:W-:Y:S01]  /*4170*/  @!P4 IADD3 R9, P0, PT, R38, 0x780, RZ ;  /* 0x000007802609c810 */ /* 0x000fe20007f1e0ff */
[----:B------:R-:W-:Y:S02]  /*4180*/  @!UP3 UIADD3 UR24, UPT, UPT, UR4, 0xa00, URZ ;  /* 0x00000a000418b890 */ /* 0x000fe4000fffe0ff */
[----:B------:R-:W-:Y:S01]  /*4190*/  IMAD.U32 R14, RZ, RZ, UR8 ;  /* 0x00000008ff0e7e24 */ /* 0x000fe2000f8e00ff */
[----:B------:R-:W-:Y:S01]  /*41a0*/  VOTEU.ALL UP1, P4 ;  /* 0x0000000000ff7886 */ /* 0x000fe20002020000 */
[----:B------:R-:W-:Y:S01]  /*41b0*/  IMAD.U32 R15, RZ, RZ, UR7 ;  /* 0x00000007ff0f7e24 */ /* 0x000fe2000f8e00ff */
[----:B------:R-:W-:Y:S01]  /*41c0*/  UMOV UR25, UR57 ;  /* 0x0000003900197c82 */ /* 0x000fe20008000000 */
[----:B------:R-:W-:Y:S01]  /*41d0*/  UMOV UR27, UR59 ;  /* 0x0000003b001b7c82 */ /* 0x000fe20008000000 */
[----:B------:R-:W-:Y:S01]  /*41e0*/  @!P4 R2UR UR22, R14 ;  /* 0x000000000e16c2ca */ /* 0x000fe200000e0000 */
[----:B------:R-:W-:Y:S01]  /*41f0*/  UMOV UR28, UR36 ;  /* 0x00000024001c7c82 */ /* 0x000fe20008000000 */
[----:B------:R-:W-:Y:S01]  /*4200*/  @!P4 R2UR UR23, R15 ;  /* 0x000000000f17c2ca */ /* 0x000fe200000e0000 */
[----:B------:R-:W-:Y:S01]  /*4210*/  @!UP3 UIADD3 UR18, UPT, UPT, UR58, 0x40, URZ ;  /* 0x000000403a12b890 */ /* 0x000fe2000fffe0ff */
[----:B------:R-:W-:Y:S01]  /*4220*/  @!P4 IMAD.X R3, RZ, RZ, R39, P0 ;  /* 0x000000ffff03c224 */ /* 0x000fe200000e0627 */
[----:B------:R-:W-:Y:S01]  /*4230*/  @!UP3 UIADD3 UR16, UPT, UPT, UR4, 0x1200, URZ ;  /* 0x000012000410b890 */ /* 0x000fe2000fffe0ff */
[----:B------:R-:W-:Y:S01]  /*4240*/  VOTEU.ALL UP0, P4 ;  /* 0x0000000000ff7886 */ /* 0x000fe20002000000 */
[----:B------:R-:W-:Y:S01]  /*4250*/  UMOV UR17, UR57 ;  /* 0x0000003900117c82 */ /* 0x000fe20008000000 */
[----:B------:R-:W-:Y:S01]  /*4260*/  UMOV UR19, UR59 ;  /* 0x0000003b00137c82 */ /* 0x000fe20008000000 */
[----:B------:R-:W-:Y:S01]  /*4270*/  UMOV UR20, UR36 ;  /* 0x0000002400147c82 */ /* 0x000fe20008000000 */
[----:B------:R-:W-:Y:S02]  /*4280*/  @!UP3 UIADD3 UR10, UPT, UPT, UR58, 0x60, URZ ;  /* 0x000000603a0ab890 */ /* 0x000fe4000fffe0ff */
[----:B------:R-:W-:Y:S03]  /*4290*/  @!UP3 UIADD3 UR8, UPT, UPT, UR4, 0x1a00, URZ ;  /* 0x00001a000408b890 */ /* 0x000fe6000fffe0ff */
[----:B------:R1:W-:Y:S01]  /*42a0*/  @!UP2 UTMALDG.3D [UR56], [UR22], desc[UR14] ;  /* 0x00000e381600a5b4 */ /* 0x0003e20008011000 */
[----:B------:R-:W-:Y:S01]  /*42b0*/  UMOV UR9, UR57 ;  /* 0x0000003900097c82 */ /* 0x000fe20008000000 */
[----:B------:R-:W-:Y:S01]  /*42c0*/  UMOV UR11, UR59 ;  /* 0x0000003b000b7c82 */ /* 0x000fe20008000000 */
[----:B------:R-:W-:Y:S01]  /*42d0*/  UMOV UR12, UR36 ;  /* 0x00000024000c7c82 */ /* 0x000fe20008000000 */
[----:B------:R-:W-:Y:S01]  /*42e0*/  UPRMT UR7, UR37, 0x654, UR57 ;  /* 0x0000065425077896 */ /* 0x000fe20008000039 */
[----:B------:R1:W-:Y:S01]  /*42f0*/  @!UP1 UTMALDG.3D [UR24], [UR22], desc[UR14] ;  /* 0x00000e18160095b4 */ /* 0x0003e20008011000 */
[----:B------:R-:W-:Y:S01]  /*4300*/  VOTEU.ALL UP1, P4 ;  /* 0x0000000000ff7886 */ /* 0x000fe20002020000 */
[----:B------:R1:W-:Y:S04]  /*4310*/  @!UP0 UTMALDG.3D [UR16], [UR22], desc[UR14] ;  /* 0x00000e10160085b4 */ /* 0x0003e80008011000 */
[----:B------:R1:W-:Y:S01]  /*4320*/  @!UP1 UTMALDG.3D [UR8], [UR22], desc[UR14] ;  /* 0x00000e08160095b4 */ /* 0x0003e20008011000 */
[----:B------:R1:W-:Y:S01]  /*4330*/  @!P4 SYNCS.ARRIVE.TRANS64.RED.A0TR RZ, [UR4+0xa0], R0 ;  /* 0x0000a000ffffc9a7 */ /* 0x0003e20008300404 */
[----:B------:R-:W-:Y:S01]  /*4340*/  SYNCS.ARRIVE.TRANS64.RED.A1T0 RZ, [UR7], RZ ;  /* 0x000000ffffff79a7 */ /* 0x000fe20008100407 */
[----:B------:R-:W2:Y:S02]  /*4350*/  SYNCS.PHASECHK.TRANS64.TRYWAIT P2, [UR4+0xc8], R11 ;  /* 0x0000c80bff0075a7 */ /* 0x000ea40008041104 */
[----:B-12---:R-:W-:Y:S05]  /*4360*/  @!P2 BRA `(.L_x_72) ;  /* 0x0000004c0000a947 */ /* 0x006fea0003800000 */
.L_x_167:
        /* <DEDUP_REMOVED lines=8> */
[----:B------:R-:W-:Y:S01]  /*43f0*/  @!UP3 UIADD3 UR48, UPT, UPT, UR4, 0x2200, URZ ;  /* 0x000022000430b890 */ /* 0x000fe2000fffe0ff */
[----:B------:R-:W-:Y:S01]  /*4400*/  @!P4 IADD3 R40, P0, PT, R38, 0x780, RZ ;  /* 0x000007802628c810 */ /* 0x000fe20007f1e0ff */
[----:B------:R-:W-:Y:S01]  /*4410*/  UMOV UR50, UR58 ;  /* 0x0000003a00327c82 */ /* 0x000fe20008000000 */
[----:B------:R-:W-:Y:S01]  /*4420*/  UMOV UR52, UR36 ;  /* 0x0000002400347c82 */ /* 0x000fe20008000000 */
[----:B------:R-:W-:Y:S01]  /*4430*/  @!UP3 UIADD3 UR26, UPT, UPT, UR58, 0x20, URZ ;  /* 0x000000203a1ab890 */ /* 0x000fe2000fffe0ff */
[----:B------:R-:W-:Y:S01]  /*4440*/  IMAD.U32 R14, RZ, RZ, UR8 ;  /* 0x00000008ff0e7e24 */ /* 0x000fe2000f8e00ff */
[----:B------:R-:W-:Y:S01]  /*4450*/  @!UP3 UIADD3 UR24, UPT, UPT, UR4, 0x2a00, URZ ;  /* 0x00002a000418b890 */ /* 0x000fe2000fffe0ff */
[----:B------:R-:W-:Y:S01]  /*4460*/  IMAD.U32 R15, RZ, RZ, UR7 ;  /* 0x00000007ff0f7e24 */ /* 0x000fe2000f8e00ff */
[----:B------:R-:W-:Y:S01]  /*4470*/  VOTEU.ALL UP1, P4 ;  /* 0x0000000000ff7886 */ /* 0x000fe20002020000 */
[----:B------:R-:W-:Y:S01]  /*4480*/  UMOV UR25, UR49 ;  /* 0x0000003100197c82 */ /* 0x000fe20008000000 */
[----:B------:R-:W-:Y:S01]  /*4490*/  @!P4 R2UR UR22, R14 ;  /* 0x000000000e16c2ca */ /* 0x000fe200000e0000 */
[----:B------:R-:W-:Y:S01]  /*44a0*/  UMOV UR28, UR36 ;  /* 0x00000024001c7c82 */ /* 0x000fe20008000000 */
[----:B------:R-:W-:Y:S01]  /*44b0*/  @!P4 R2UR UR23, R15 ;  /* 0x000000000f17c2ca */ /* 0x000fe200000e0000 */
[----:B------:R-:W-:Y:S01]  /*44c0*/  UMOV UR27, UR51 ;  /* 0x00000033001b7c82 */ /* 0x000fe20008000000 */
        /* <DEDUP_REMOVED lines=8> */
[----:B------:R-:W-:Y:S02]  /*4550*/  @!UP3 UIADD3 UR8, UPT, UPT, UR4, 0x3a00, URZ ;  /* 0x00003a000408b890 */ /* 0x000fe4000fffe0ff */
        /* <DEDUP_REMOVED lines=13> */
.L_x_169:
[----:B------:R-:W2:Y:S01]  /*4630*/  LDC.64 R16, c[0x0][0xd10] ;  /* 0x00034400ff107b82 */ /* 0x000ea20000000a00 */
[----:B------:R-:W-:Y:S01]  /*4640*/  @!P4 R2UR UR8, R40 ;  /* 0x000000002808c2ca */ /* 0x000fe200000e0000 */
[----:B------:R-:W-:Y:S01]  /*4650*/  VOTEU.ALL UP3, P4 ;  /* 0x0000000000ff7886 */ /* 0x000fe20002060000 */
[----:B------:R-:W-:Y:S01]  /*4660*/  @!P4 R2UR UR7, R33 ;  /* 0x000000002107c2ca */ /* 0x000fe200000e0000 */
[----:B------:R-:W-:Y:S01]  /*4670*/  VOTEU.ALL UP2, P4 ;  /* 0x0000000000ff7886 */ /* 0x000fe20002040000 */
[----:B------:R-:W-:Y:S03]  /*4680*/  UMOV UR14, 0x0 ;  /* 0x00000000000e7882 */ /* 0x000fe60000000000 */
[----:B------:R-:W3:Y:S01]  /*4690*/  LDC.64 R14, c[0x0][0xd18] ;  /* 0x00034600ff0e7b82 */ /* 0x000ee20000000a00 */
[----:B------:R-:W-:Y:S01]  /*46a0*/  @!UP3 UIADD3 UR43, UPT, UPT, UR59, 0x20, URZ ;  /* 0x000000203b2bb890 */ /* 0x000fe2000fffe0ff */
[----:B------:R-:W-:Y:S01]  /*46b0*/  @!P4 IMAD.MOV.U32 R33, RZ, RZ, 0x2000 ;  /* 0x00002000ff21c424 */ /* 0x000fe200078e00ff */
[----:B------:R-:W-:Y:S01]  /*46c0*/  @!UP3 UIADD3 UR40, UPT, UPT, UR4, 0x4200, URZ ;  /* 0x000042000428b890 */ /* 0x000fe2000fffe0ff */
[----:B------:R-:W-:Y:S01]  /*46d0*/  @P3 SHF.R.U32.HI R32, RZ, 0x10, R25 ;  /* 0x00000010ff203819 */ /* 0x000fe20000011619 */
[----:B------:R-:W-:Y:S03]  /*46e0*/  UMOV UR15, 0x10000000 ;  /* 0x10000000000f7882 */ /* 0x000fe60000000000 */
[----:B-1----:R-:W1:Y:S01]  /*46f0*/  @!P1 LDC R0, c[0x0][0xd20] ;  /* 0x00034800ff009b82 */ /* 0x002e620000000800 */
[----:B------:R-:W-:Y:S01]  /*4700*/  UMOV UR42, UR58 ;  /* 0x0000003a002a7c82 */ /* 0x000fe20008000000 */
[----:B------:R-:W-:Y:S01]  /*4710*/  IMAD.U32 R40, RZ, RZ, UR8 ;  /* 0x00000008ff287e24 */ /* 0x000fe2000f8e00ff */
[----:B------:R-:W-:Y:S05]  /*4720*/  UMOV UR44, UR36 ;  /* 0x00000024002c7c82 */ /* 0x000fea0008000000 */
[----:B------:R-:W4:Y:S01]  /*4730*/  @!P1 LDC R3, c[0x0][0xd0c] ;  /* 0x00034300ff039b82 */ /* 0x000f220000000800 */
[----:B------:R-:W-:Y:S01]  /*4740*/  IMAD.U32 R41, RZ, RZ, UR7 ;  /* 0x00000007ff297e24 */ /* 0x000fe2000f8e00ff */
[----:B------:R-:W-:Y:S01]  /*4750*/  @!UP3 UIADD3 UR26, UPT, UPT, UR58, 0x20, URZ ;  /* 0x000000203a1ab890 */ /* 0x000fe2000fffe0ff */
[----:B------:R-:W-:Y:S01]  /*4760*/  @!P4 R2UR UR22, R40 ;  /* 0x000000002816c2ca */ /* 0x000fe200000e0000 */
[----:B------:R-:W-:Y:S01]  /*4770*/  @!UP3 UIADD3 UR24, UPT, UPT, UR4, 0x4a00, URZ ;  /* 0x00004a000418b890 */ /* 0x000fe2000fffe0ff */
[----:B------:R-:W-:Y:S01]  /*4780*/  VIADD R36, R36, 0x1 ;  /* 0x0000000124247836 */ /* 0x000fe20000000000 */
[----:B------:R-:W-:Y:S01]  /*4790*/  @!P4 R2UR UR23, R41 ;  /* 0x000000002917c2ca */ /* 0x000fe200000e0000 */
[----:B------:R-:W-:Y:S01]  /*47a0*/  VOTEU.ALL UP1, P4 ;  /* 0x0000000000ff7886 */ /* 0x000fe20002020000 */
[----:B------:R-:W-:Y:S01]  /*47b0*/  UMOV UR25, UR41 ;  /* 0x0000002900197c82 */ /* 0x000fe20008000000 */
[----:B------:R-:W-:Y:S01]  /*47c0*/  UMOV UR28, UR36 ;  /* 0x00000024001c7c82 */ /* 0x000fe20008000000 */
[----:B------:R-:W-:Y:S01]  /*47d0*/  UMOV UR27, UR43 ;  /* 0x0000002b001b7c82 */ /* 0x000fe20008000000 */
[----:B------:R-:W-:Y:S02]  /*47e0*/  @!UP3 UIADD3 UR18, UPT, UPT, UR58, 0x40, URZ ;  /* 0x000000403a12b890 */ /* 0x000fe4000fffe0ff */
[----:B------:R-:W-:Y:S01]  /*47f0*/  @!UP3 UIADD3 UR16, UPT, UPT, UR4, 0x5200, URZ ;  /* 0x000052000410b890 */ /* 0x000fe2000fffe0ff */
[----:B------:R-:W-:Y:S01]  /*4800*/  VOTEU.ALL UP0, P4 ;  /* 0x0000000000ff7886 */ /* 0x000fe20002000000 */
[----:B------:R-:W-:Y:S01]  /*4810*/  UMOV UR17, UR41 ;  /* 0x0000002900117c82 */ /* 0x000fe20008000000 */
[----:B------:R-:W-:Y:S01]  /*4820*/  UMOV UR20, UR36 ;  /* 0x0000002400147c82 */ /* 0x000fe20008000000 */
[----:B------:R-:W-:Y:S02]  /*4830*/  UMOV UR19, UR43 ;  /* 0x0000002b00137c82 */ /* 0x000fe40008000000 */
[----:B------:R1:W-:Y:S01]  /*4840*/  @!UP2 UTMALDG.3D [UR40], [UR22], desc[UR14] ;  /* 0x00000e281600a5b4 */ /* 0x0003e20008011000 */
[----:B------:R-:W-:Y:S02]  /*4850*/  @!UP3 UIADD3 UR10, UPT, UPT, UR58, 0x60, URZ ;  /* 0x000000603a0ab890 */ /* 0x000fe4000fffe0ff */
[----:B------:R-:W-:Y:S01]  /*4860*/  @!UP3 UIADD3 UR8, UPT, UPT, UR4, 0x5a00, URZ ;  /* 0x00005a000408b890 */ /* 0x000fe2000fffe0ff */
[----:B------:R-:W-:Y:S01]  /*4870*/  UMOV UR9, UR41 ;  /* 0x0000002900097c82 */ /* 0x000fe20008000000 */
[----:B------:R-:W-:Y:S01]  /*4880*/  UMOV UR12, UR36 ;  /* 0x00000024000c7c82 */ /* 0x000fe20008000000 */
[----:B------:R-:W-:Y:S01]  /*4890*/  UMOV UR11, UR43 ;  /* 0x0000002b000b7c82 */ /* 0x000fe20008000000 */
[----:B------:R1:W-:Y:S01]  /*48a0*/  @!UP1 UTMALDG.3D [UR24], [UR22], desc[UR14] ;  /* 0x00000e18160095b4 */ /* 0x0003e20008011000 */
[----:B------:R-:W-:Y:S01]  /*48b0*/  VOTEU.ALL UP1, P4 ;  /* 0x0000000000ff7886 */ /* 0x000fe20002020000 */
[----:B------:R-:W-:Y:S01]  /*48c0*/  UPRMT UR7, UR37, 0x654, UR41 ;  /* 0x0000065425077896 */ /* 0x000fe20008000029 */
[----:B--2---:R-:W-:Y:S01]  /*48d0*/  @!P1 IMAD.HI.U32 R12, R13, R16, RZ ;  /* 0x000000100d0c9227 */ /* 0x004fe200078e00ff */
[----:B---3--:R-:W-:Y:S02]  /*48e0*/  @!P1 ISETP.NE.AND P0, PT, R14, 0x1, PT ;  /* 0x000000010e00980c */ /* 0x008fe40003f05270 */
[----:B----4-:R-:W-:Y:S01]  /*48f0*/  @!P1 ISETP.NE.AND P2, PT, R3, 0x1, PT ;  /* 0x000000010300980c */ /* 0x010fe20003f45270 */
[C---:B------:R-:W-:Y:S01]  /*4900*/  @!P1 IMAD.HI.U32 R9, R10.reuse, R15, RZ ;  /* 0x0000000f0a099227 */ /* 0x040fe200078e00ff */
[----:B------:R2:W-:Y:S02]  /*4910*/  @!UP0 UTMALDG.3D [UR16], [UR22], desc[UR14] ;  /* 0x00000e10160085b4 */ /* 0x0005e40008011000 */
[----:B------:R-:W-:Y:S02]  /*4920*/  @!P1 SHF.R.U32.HI R12, RZ, R17, R12 ;  /* 0x00000011ff0c9219 */ /* 0x000fe4000001160c */
[----:B-1----:R-:W-:Y:S02]  /*4930*/  @!P1 SHF.R.U32.HI R9, RZ, R0, R9 ;  /* 0x00000000ff099219 */ /* 0x002fe40000011609 */
[----:B------:R-:W-:Y:S01]  /*4940*/  @!P1 SEL R12, R13, R12, !P2 ;  /* 0x0000000c0d0c9207 */ /* 0x000fe20005000000 */
[----:B------:R2:W-:Y:S01]  /*4950*/  @!UP1 UTMALDG.3D [UR8], [UR22], desc[UR14] ;  /* 0x00000e08160095b4 */ /* 0x0005e20008011000 */
[----:B------:R2:W-:Y:S01]  /*4960*/  @!P4 SYNCS.ARRIVE.TRANS64.RED.A0TR RZ, [UR4+0xb0], R33 ;  /* 0x0000b021ffffc9a7 */ /* 0x0005e20008300404 */
[----:B------:R-:W-:Y:S05]  /*4970*/  @!P1 SEL R9, R10, R9, !P0 ;  /* 0x000000090a099207 */ /* 0x000fea0004000000 */
[----:B------:R-:W-:Y:S02]  /*4980*/  @!P1 IMAD.IADD R0, R9, 0x1, -R12 ;  /* 0x0000000109009824 */ /* 0x000fe400078e0a0c */
[----:B------:R-:W-:Y:S02]  /*4990*/  @!P1 IMAD.IADD R9, R12, 0x1, -R9 ;  /* 0x000000010c099824 */ /* 0x000fe400078e0a09 */
[----:B------:R-:W-:Y:S02]  /*49a0*/  @!P1 IMAD R13, R0, R3, R13 ;  /* 0x00000003000d9224 */ /* 0x000fe400078e020d */
[----:B------:R-:W-:Y:S01]  /*49b0*/  @!P1 IMAD R10, R9, R14, R10 ;  /* 0x0000000e090a9224 */ /* 0x000fe200078e020a */
[----:B------:R-:W-:Y:S01]  /*49c0*/  SYNCS.ARRIVE.TRANS64.RED.A1T0 RZ, [UR7], RZ ;  /* 0x000000ffffff79a7 */ /* 0x000fe20008100407 */
[----:B------:R-:W1:Y:S02]  /*49d0*/  SYNCS.PHASECHK.TRANS64.TRYWAIT P5, [UR4+0xd8], R11 ;  /* 0x0000d80bff0075a7 */ /* 0x000e6400080a1104 */
[----:B-12---:R-:W-:Y:S05]  /*49e0*/  @!P5 BRA `(.L_x_74) ;  /* 0x000000440090d947 */ /* 0x006fea0003800000 */
.L_x_171:
[----:B------:R-:W-:Y:S01]  /*49f0*/  @!P4 IADD3 R3, P0, PT, R38, 0x780, RZ ;  /* 0x000007802603c810 */ /* 0x000fe20007f1e0ff */
[----:B------:R-:W-:Y:S01]  /*4a00*/  VOTEU.ALL UP2, P4 ;  /* 0x0000000000ff7886 */ /* 0x000fe20002040000 */
[----:B------:R-:W-:Y:S01]  /*4a10*/  UMOV UR14, 0x0 ;  /* 0x00000000000e7882 */ /* 0x000fe20000000000 */
[----:B------:R-:W-:Y:S01]  /*4a20*/  UMOV UR15, 0x10000000 ;  /* 0x10000000000f7882 */ /* 0x000fe20000000000 */
[----:B------:R-:W-:Y:S01]  /*4a30*/  @!P4 R2UR UR8, R3 ;  /* 0x000000000308c2ca */ /* 0x000fe200000e0000 */
[----:B-1----:R-:W-:Y:S01]  /*4a40*/  @!P4 IMAD.X R0, RZ, RZ, R39, P0 ;  /* 0x000000ffff00c224 */ /* 0x002fe200000e0627 */
[----:B------:R-:W-:Y:S01]  /*4a50*/  UMOV UR34, UR58 ;  /* 0x0000003a00227c82 */ /* 0x000fe20008000000 */
[----:B------:R-:W-:Y:S01]  /*4a60*/  VOTEU.ALL UP1, P4 ;  /* 0x0000000000ff7886 */ /* 0x000fe20002020000 */
[----:B------:R-:W-:Y:S01]  /*4a70*/  UMOV UR12, UR36 ;  /* 0x00000024000c7c82 */ /* 0x000fe20008000000 */
[----:B------:R-:W-:Y:S01]  /*4a80*/  VOTEU.ALL UP3, P4 ;  /* 0x0000000000ff7886 */ /* 0x000fe20002060000 */
[----:B------:R-:W-:Y:S01]  /*4a90*/  @!P4 R2UR UR7, R0 ;  /* 0x000000000007c2ca */ /* 0x000fe200000e0000 */
[----:B------:R-:W-:Y:S01]  /*4aa0*/  VOTEU.ALL UP0, P4 ;  /* 0x0000000000ff7886 */ /* 0x000fe20002000000 */
[----:B------:R-:W-:Y:S01]  /*4ab0*/  UMOV UR28, UR36 ;  /* 0x00000024001c7c82 */ /* 0x000fe20008000000 */
[----:B------:R-:W-:Y:S01]  /*4ac0*/  UMOV UR20, UR36 ;  /* 0x0000002400147c82 */ /* 0x000fe20008000000 */
[----:B------:R-:W-:Y:S01]  /*4ad0*/  @!UP3 UIADD3 UR33, UPT, UPT, UR4, 0xb8, URZ ;  /* 0x000000b80421b890 */ /* 0x000fe2000fffe0ff */
[----:B------:R-:W-:Y:S01]  /*4ae0*/  IMAD.IADD R0, R13, 0x1, R58 ;  /* 0x000000010d007824 */ /* 0x000fe200078e023a */
[----:B------:R-:W-:Y:S01]  /*4af0*/  @!UP3 UIADD3 UR35, UPT, UPT, UR59, 0x30, URZ ;  /* 0x000000303b23b890 */ /* 0x000fe2000fffe0ff */
[----:B------:R-:W-:Y:S01]  /*4b00*/  IMAD.U32 R14, RZ, RZ, UR8 ;  /* 0x00000008ff0e7e24 */ /* 0x000fe2000f8e00ff */
[----:B------:R-:W-:Y:S01]  /*4b10*/  @!UP3 UIADD3 UR32, UPT, UPT, UR4, 0x6200, URZ ;  /* 0x000062000420b890 */ /* 0x000fe2000fffe0ff */
[----:B------:R-:W-:Y:S01]  /*4b20*/  ISETP.NE.AND P0, PT, R36, 0x2, PT ;  /* 0x000000022400780c */ /* 0x000fe20003f05270 */
[----:B------:R-:W-:Y:S01]  /*4b30*/  @!UP3 UIADD3 UR10, UPT, UPT, UR58, 0x20, URZ ;  /* 0x000000203a0ab890 */ /* 0x000fe2000fffe0ff */
[----:B------:R-:W-:Y:S01]  /*4b40*/  LOP3.LUT R37, R37, 0x1, RZ, 0x3c, !PT ;  /* 0x0000000125257812 */ /* 0x000fe200078e3cff */
[----:B------:R-:W-:Y:S01]  /*4b50*/  @!UP3 UIADD3 UR8, UPT, UPT, UR4, 0x6a00, URZ ;  /* 0x00006a000408b890 */ /* 0x000fe2000fffe0ff */
[----:B------:R-:W-:Y:S01]  /*4b60*/  IMAD.U32 R15, RZ, RZ, UR7 ;  /* 0x00000007ff0f7e24 */ /* 0x000fe2000f8e00ff */
[----:B------:R-:W-:Y:S01]  /*4b70*/  @!P4 R2UR UR22, R14 ;  /* 0x000000000e16c2ca */ /* 0x000fe200000e0000 */
[----:B------:R-:W-:Y:S01]  /*4b80*/  UMOV UR9, UR33 ;  /* 0x0000002100097c82 */ /* 0x000fe20008000000 */
[----:B------:R-:W-:Y:S01]  /*4b90*/  UMOV UR11, UR35 ;  /* 0x00000023000b7c82 */ /* 0x000fe20008000000 */
[----:B------:R-:W-:Y:S01]  /*4ba0*/  @!UP3 UIADD3 UR26, UPT, UPT, UR58, 0x40, URZ ;  /* 0x000000403a1ab890 */ /* 0x000fe2000fffe0ff */
[----:B------:R-:W-:Y:S01]  /*4bb0*/  @!P4 R2UR UR23, R15 ;  /* 0x000000000f17c2ca */ /* 0x000fe200000e0000 */
[----:B------:R-:W-:Y:S01]  /*4bc0*/  @!UP3 UIADD3 UR24, UPT, UPT, UR4, 0x7200, URZ ;  /* 0x000072000418b890 */ /* 0x000fe2000fffe0ff */
[----:B------:R-:W-:Y:S01]  /*4bd0*/  IMAD.IADD R33, R10, 0x1, R51 ;  /* 0x000000010a217824 */ /* 0x000fe200078e0233 */
[----:B------:R-:W-:Y:S01]  /*4be0*/  UMOV UR25, UR33 ;  /* 0x0000002100197c82 */ /* 0x000fe20008000000 */
[----:B------:R-:W-:Y:S01]  /*4bf0*/  UMOV UR27, UR35 ;  /* 0x00000023001b7c82 */ /* 0x000fe20008000000 */
[----:B------:R-:W-:Y:S01]  /*4c00*/  @!UP3 UIADD3 UR18, UPT, UPT, UR58, 0x60, URZ ;  /* 0x000000603a12b890 */ /* 0x000fe2000fffe0ff */
[----:B------:R-:W-:Y:S01]  /*4c10*/  SEL R36, R36, RZ, P0 ;  /* 0x000000ff24247207 */ /* 0x000fe20000000000 */
[----:B------:R-:W-:Y:S01]  /*4c20*/  @!UP3 UIADD3 UR16, UPT, UPT, UR4, 0x7a00, URZ ;  /* 0x00007a000410b890 */ /* 0x000fe2000fffe0ff */
[----:B------:R-:W-:Y:S01]  /*4c30*/  UMOV UR17, UR33 ;  /* 0x0000002100117c82 */ /* 0x000fe20008000000 */
[----:B------:R-:W-:Y:S04]  /*4c40*/  UMOV UR19, UR35 ;  /* 0x0000002300137c82 */ /* 0x000fe80008000000 */
[----:B------:R1:W-:Y:S01]  /*4c50*/  @!UP2 UTMALDG.3D [UR32], [UR22], desc[UR14] ;  /* 0x00000e201600a5b4 */ /* 0x0003e20008011000 */
[----:B------:R2:W-:Y:S01]  /*4c60*/  @!UP1 UTMALDG.3D [UR8], [UR22], desc[UR14] ;  /* 0x00000e08160095b4 */ /* 0x0005e20008011000 */
[----:B------:R-:W-:Y:S01]  /*4c70*/  VOTEU.ALL UP1, P4 ;  /* 0x0000000000ff7886 */ /* 0x000fe20002020000 */
[----:B------:R4:W-:Y:S04]  /*4c80*/  @!UP0 UTMALDG.3D [UR24], [UR22], desc[UR14] ;  /* 0x00000e18160085b4 */ /* 0x0009e80008011000 */
[----:B------:R4:W-:Y:S01]  /*4c90*/  @!UP1 UTMALDG.3D [UR16], [UR22], desc[UR14] ;  /* 0x00000e10160095b4 */ /* 0x0009e20008011000 */
[----:B------:R4:W-:Y:S01]  /*4ca0*/  @!P4 SYNCS.ARRIVE.TRANS64.RED.A0TR RZ, [UR4+0xb8], R31 ;  /* 0x0000b81fffffc9a7 */ /* 0x0009e20008300404 */
[----:B------:R-:W-:Y:S01]  /*4cb0*/  UPLOP3.LUT UP1, UPT, UPT, UPT, UPT, 0x80, 0x8 ;  /* 0x000000000008789c */ /* 0x000fe20003f2f070 */
[----:B-1----:R-:W-:Y:S01]  /*4cc0*/  @P3 R2UR UR36, R32 ;  /* 0x00000000202432ca */ /* 0x002fe200000e0000 */
[----:B------:R-:W-:Y:S01]  /*4cd0*/  SYNCS.ARRIVE.TRANS64.RED.A1T0 RZ, [UR5], RZ ;  /* 0x000000ffffff79a7 */ /* 0x000fe20008100405 */
[----:B--2---:R-:W-:Y:S02]  /*4ce0*/  R2UR UR11, R0 ;  /* 0x00000000000b72ca */ /* 0x004fe400000e0000 */
[----:B------:R-:W-:Y:S04]  /*4cf0*/  SEL R0, RZ, 0x1, P0 ;  /* 0x00000001ff007807 */ /* 0x000fe80000000000 */
[----:B------:R-:W-:Y:S01]  /*4d00*/  LOP3.LUT R35, R35, R0, RZ, 0x3c, !PT ;  /* 0x0000000023237212 */ /* 0x000fe200078e3cff */
[----:B------:R-:W-:Y:S08]  /*4d10*/  @P3 BRA `(.L_x_75) ;  /* 0xffffffec00503947 */ /* 0x000ff0000383ffff */
[----:B------:R-:W-:-:S04]  /*4d20*/  SHF.L.U32 R3, R37, 0x1f, RZ ;  /* 0x0000001f25037819 */ /* 0x000fc800000006ff */
[----:B------:R-:W1:Y:S02]  /*4d30*/  SYNCS.PHASECHK.TRANS64.TRYWAIT P0, [UR4+0xc0], R3 ;  /* 0x0000c003ff0075a7 */ /* 0x000e640008001104 */
[----:B-1----:R-:W-:Y:S05]  /*4d40*/  @!P0 BRA `(.L_x_76) ;  /* 0x0000004000d08947 */ /* 0x002fea0003800000 */
.L_x_173:
[----:B------:R-:W2:Y:S02]  /*4d50*/  SYNCS.PHASECHK.TRANS64.TRYWAIT P0, [UR4+0xc8], R3 ;  /* 0x0000c803ff0075a7 */ /* 0x000ea40008001104 */
[----:B--2---:R-:W-:Y:S05]  /*4d60*/  @!P0 BRA `(.L_x_77) ;  /* 0x0000004000e08947 */ /* 0x004fea0003800000 */
.L_x_175:
[----:B------:R-:W2:Y:S02]  /*4d70*/  SYNCS.PHASECHK.TRANS64.TRYWAIT P0, [UR4+0xd0], R3 ;  /* 0x0000d003ff0075a7 */ /* 0x000ea40008001104 */
[----:B--2---:R-:W-:Y:S05]  /*4d80*/  @!P0 BRA `(.L_x_78) ;  /* 0x0000004000f08947 */ /* 0x004fea0003800000 */
.L_x_177:
[----:B-1----:R-:W-:-:S07]  /*4d90*/  MOV R0, UR4 ;  /* 0x0000000400007c02 */ /* 0x002fce0008000f00 */
.L_x_79:
[----:B-1----:R-:W-:-:S04]  /*4da0*/  SHF.L.U32 R3, R37, 0x1f, RZ ;  /* 0x0000001f25037819 */ /* 0x002fc800000006ff */
[----:B------:R1:W2:Y:S03]  /*4db0*/  SYNCS.PHASECHK.TRANS64.TRYWAIT P0, [R0+URZ+0xd8], R3 ;  /* 0x0000d803000075a7 */ /* 0x0002a600080011ff */
[----:B--2---:R-:W-:Y:S05]  /*4dc0*/  @!P0 NANOSLEEP.SYNCS 0x989680 ;  /* 0x009896800000895d */ /* 0x004fea0003900000 */
[----:B------:R-:W2:Y:S02]  /*4dd0*/  @!P0 SYNCS.PHASECHK.TRANS64 P0, [R0+URZ+0xd8], R3 ;  /* 0x0000d803000085a7 */ /* 0x000ea400080010ff */
[----:B--2-4-:R-:W-:Y:S05]  /*4de0*/  @P0 EXIT ;  /* 0x000000000000094d */ /* 0x014fea0003800000 */
[----:B------:R-:W-:Y:S05]  /*4df0*/  BRA `(.L_x_79) ;  /* 0xfffffffc00e87947 */ /* 0x000fea000383ffff */
.L_x_64:
[----:B------:R-:W-:-:S06]  /*4e00*/  UISETP.GE.AND UP0, UPT, UR8, 0x4, UPT ;  /* 0x000000040800788c */ /* 0x000fcc000bf06270 */
[----:B------:R-:W-:-:S13]  /*4e10*/  PLOP3.LUT P0, PT, PT, PT, UP0, 0x80, 0x8 ;  /* 0x000000000008781c */ /* 0x000fda0003f0f008 */
[----:B------:R-:W-:Y:S05]  /*4e20*/  @!P0 EXIT ;  /* 0x000000000000894d */ /* 0x000fea0003800000 */
[----:B------:R-:W-:Y:S01]  /*4e30*/  BAR.SYNC.DEFER_BLOCKING 0x6, 0xa0 ;  /* 0x0182800000007b1d */ /* 0x000fe20000010000 */
[C---:B------:R-:W-:Y:S01]  /*4e40*/  IMAD.SHL.U32 R71, R72.reuse, 0x10, RZ ;  /* 0x0000001048477824 */ /* 0x040fe200078e00ff */
[C---:B------:R-:W-:Y:S01]  /*4e50*/  R2P PR, R72.reuse, 0x18 ;  /* 0x0000001848007804 */ /* 0x040fe20000000000 */
[C---:B------:R-:W-:Y:S01]  /*4e60*/  IMAD.U32 R31, R72.reuse, 0x10000, RZ ;  /* 0x00010000481f7824 */ /* 0x040fe200078e00ff */
[----:B------:R-:W-:Y:S01]  /*4e70*/  LOP3.LUT R72, R72, 0x60, RZ, 0xc0, !PT ;  /* 0x0000006048487812 */ /* 0x000fe200078ec0ff */
[----:B------:R-:W-:Y:S01]  /*4e80*/  IMAD.MOV.U32 R70, RZ, RZ, 0xa0 ;  /* 0x000000a0ff467424 */ /* 0x000fe200078e00ff */
[----:B------:R-:W-:Y:S02]  /*4e90*/  UMOV UR48, 0x400 ;  /* 0x0000040000307882 */ /* 0x000fe40000000000 */
[----:B------:R-:W1:Y:S01]  /*4ea0*/  LDC R61, c[0x0][0x370] ;  /* 0x0000dc00ff3d7b82 */ /* 0x000e620000000800 */
[----:B------:R-:W-:Y:S01]  /*4eb0*/  ULEA UR48, UR37, UR48, 0x18 ;  /* 0x0000003025307291 */ /* 0x000fe2000f8ec0ff */
[----:B------:R-:W-:Y:S01]  /*4ec0*/  LOP3.LUT R71, R4, 0x600, R71, 0xf8, !PT ;  /* 0x0000060004477812 */ /* 0x000fe200078ef847 */
[----:B------:R-:W-:Y:S01]  /*4ed0*/  IMAD.MOV.U32 R68, RZ, RZ, 0x1 ;  /* 0x00000001ff447424 */ /* 0x000fe200078e00ff */
[----:B------:R-:W-:Y:S01]  /*4ee0*/  LOP3.LUT R31, R31, 0x600000, RZ, 0xc0, !PT ;  /* 0x006000001f1f7812 */ /* 0x000fe200078ec0ff */
[----:B------:R-:W-:Y:S01]  /*4ef0*/  UIADD3 UR4, UPT, UPT, UR48, 0x200, URZ ;  /* 0x0000020030047890 */ /* 0x000fe2000fffe0ff */
[----:B------:R-:W-:Y:S01]  /*4f00*/  IMAD.MOV.U32 R30, RZ, RZ, RZ ;  /* 0x000000ffff1e7224 */ /* 0x000fe200078e00ff */
[----:B------:R-:W-:Y:S01]  /*4f10*/  CS2R R66, SRZ ;  /* 0x0000000000427805 */ /* 0x000fe2000001ff00 */
[----:B------:R-:W2:Y:S01]  /*4f20*/  LDC R28, c[0x0][0xd0c] ;  /* 0x00034300ff1c7b82 */ /* 0x000ea20000000800 */
[----:B------:R-:W-:Y:S01]  /*4f30*/  IMAD.MOV.U32 R76, RZ, RZ, RZ ;  /* 0x000000ffff4c7224 */ /* 0x000fe200078e00ff */
[----:B------:R-:W-:Y:S01]  /*4f40*/  SEL R70, R70, 0x60, !P3 ;  /* 0x0000006046467807 */ /* 0x000fe20005800000 */
[----:B------:R-:W-:Y:S01]  /*4f50*/  IMAD.U32 R64, RZ, RZ, UR4 ;  /* 0x00000004ff407e24 */ /* 0x000fe2000f8e00ff */
[----:B------:R-:W4:Y:S04]  /*4f60*/  LDCU.64 UR52, c[0x0][0x348] ;  /* 0x00006900ff3477ac */ /* 0x000f280008000a00 */
[----:B------:R-:W1:Y:S01]  /*4f70*/  LDC R60, c[0x0][0xd20] ;  /* 0x00034800ff3c7b82 */ /* 0x000e620000000800 */
[----:B------:R-:W3:Y:S01]  /*4f80*/  LDS R0, [UR48+0x180] ;  /* 0x00018030ff007984 */ /* 0x000ee20008000800 */
[----:B------:R-:W-:Y:S01]  /*4f90*/  LEA R71, R71, R64, 0x2 ;  /* 0x0000004047477211 */ /* 0x000fe200078e10ff */
[----:B------:R-:W1:Y:S03]  /*4fa0*/  LDCU.64 UR44, c[0x0][0xa88] ;  /* 0x00015100ff2c77ac */ /* 0x000e660008000a00 */
[C---:B------:R-:W-:Y:S01]  /*4fb0*/  IADD3 R69, PT, PT, R71.reuse, 0x140, RZ ;  /* 0x0000014047457810 */ /* 0x040fe20007ffe0ff */
[----:B------:R-:W1:Y:S01]  /*4fc0*/  LDCU.64 UR46, c[0x0][0xa90] ;  /* 0x00015200ff2e77ac */ /* 0x000e620008000a00 */
[----:B------:R-:W1:Y:S01]  /*4fd0*/  LDC R26, c[0x0][0xd30] ;  /* 0x00034c00ff1a7b82 */ /* 0x000e620000000800 */
[----:B------:R-:W-:Y:S01]  /*4fe0*/  @P4 IADD3 R69, PT, PT, R71, 0xc0, RZ ;  /* 0x000000c047454810 */ /* 0x000fe20007ffe0ff */
[----:B------:R-:W-:Y:S01]  /*4ff0*/  UMOV UR49, URZ ;  /* 0x000000ff00317c82 */ /* 0x000fe20008000000 */
[----:B------:R-:W-:-:S05]  /*5000*/  UMOV UR51, URZ ;  /* 0x000000ff00337c82 */ /* 0x000fca0008000000 */
[----:B------:R-:W1:Y:S08]  /*5010*/  LDC.64 R56, c[0x0][0xd10] ;  /* 0x00034400ff387b82 */ /* 0x000e700000000a00 */
[----:B------:R-:W1:Y:S08]  /*5020*/  LDC.64 R24, c[0x0][0xd18] ;  /* 0x00034600ff187b82 */ /* 0x000e700000000a00 */
[----:B------:R-:W1:Y:S08]  /*5030*/  LDC.64 R22, c[0x0][0xd28] ;  /* 0x00034a00ff167b82 */ /* 0x000e700000000a00 */
[----:B------:R-:W1:Y:S01]  /*5040*/  LDC.64 R54, c[0x0][0xab0] ;  /* 0x0002ac00ff367b82 */ /* 0x000e620000000a00 */
[----:B---3--:R-:W-:-:S07]  /*5050*/  IADD3 R31, PT, PT, R0, R31, RZ ;  /* 0x0000001f001f7210 */ /* 0x008fce0007ffe0ff */
[----:B------:R-:W3:Y:S08]  /*5060*/  LDC.64 R52, c[0x0][0xaa8] ;  /* 0x0002aa00ff347b82 */ /* 0x000ef00000000a00 */
[----:B--2-4-:R-:W1:Y:S02]  /*5070*/  LDC R62, c[0x0][0x374] ;  /* 0x0000dd00ff3e7b82 */ /* 0x014e640000000800 */
.L_x_123:
[----:B------:R-:W-:Y:S02]  /*5080*/  LEA R0, R76, UR48, 0x3 ;  /* 0x000000304c007c11 */ /* 0x000fe4000f8e18ff */
[----:B------:R-:W-:Y:S02]  /*5090*/  SHF.L.U32 R3, R66, 0x1f, RZ ;  /* 0x0000001f42037819 */ /* 0x000fe400000006ff */
[----:B------:R-:W-:Y:S02]  /*50a0*/  LEA R16, R76, UR48, 0x4 ;  /* 0x000000304c107c11 */ /* 0x000fe4000f8e20ff */
[----:B------:R-:W2:Y:S02]  /*50b0*/  SYNCS.PHASECHK.TRANS64.TRYWAIT P0, [R0+URZ+0xf0], R3 ;  /* 0x0000f003000075a7 */ /* 0x000ea400080011ff */
[----:B--23--:R-:W-:Y:S05]  /*50c0*/  @!P0 BRA `(.L_x_80) ;  /* 0x0000004000388947 */ /* 0x00cfea0003800000 */
.L_x_178:
[----:B------:R-:W4:Y:S01]  /*50d0*/  LDC.64 R14, c[0x0][0xd10] ;  /* 0x00034400ff0e7b82 */ /* 0x000f220000000a00 */
[----:B------:R-:W3:Y:S01]  /*50e0*/  LDS.128 R16, [R16+0x160] ;  /* 0x0001600010107984 */ /* 0x000ee20000000c00 */
[----:B-1----:R-:W-:Y:S01]  /*50f0*/  ISETP.NE.AND P1, PT, R26, 0x1, PT ;  /* 0x000000011a00780c */ /* 0x002fe20003f25270 */
[----:B--2---:R-:W-:Y:S01]  /*5100*/  VIADD R0, R0, 0x100 ;  /* 0x0000010000007836 */ /* 0x004fe20000000000 */
[----:B------:R-:W-:Y:S04]  /*5110*/  ISETP.GE.AND P0, PT, R2, 0x1, PT ;  /* 0x000000010200780c */ /* 0x000fe80003f06270 */
[----:B------:R-:W1:Y:S01]  /*5120*/  LDC.64 R12, c[0x0][0xd18] ;  /* 0x00034600ff0c7b82 */ /* 0x000e620000000a00 */
[----:B------:R-:W-:Y:S01]  /*5130*/  PRMT R0, RZ, 0x654, R0 ;  /* 0x00000654ff007816 */ /* 0x000fe20000000000 */
[----:B------:R-:W-:Y:S01]  /*5140*/  @!PT LDS RZ, [RZ] ;  /* 0x00000000fffff984 */ /* 0x000fe20000000800 */
[----:B------:R-:W-:Y:S01]  /*5150*/  @!PT LDS RZ, [RZ] ;  /* 0x00000000fffff984 */ /* 0x000fe20000000800 */
[----:B------:R-:W-:Y:S01]  /*5160*/  @!PT LDS RZ, [RZ] ;  /* 0x00000000fffff984 */ /* 0x000fe20000000800 */
[----:B------:R-:W-:Y:S01]  /*5170*/  @!PT LDS RZ, [RZ] ;  /* 0x00000000fffff984 */ /* 0x000fe20000000800 */
[----:B------:R2:W-:Y:S06]  /*5180*/  MEMBAR.ALL.CTA ;  /* 0x0000000000007992 */ /* 0x0005ec0000008000 */
[----:B--2---:R-:W2:Y:S01]  /*5190*/  FENCE.VIEW.ASYNC.S ;  /* 0x00000000000073c6 */ /* 0x004ea20000000000 */
[----:B------:R-:W1:Y:S08]  /*51a0*/  @!P1 LDC R11, c[0x0][0xd20] ;  /* 0x00034800ff0b9b82 */ /* 0x000e700000000800 */
[----:B------:R-:W1:Y:S01]  /*51b0*/  @!P1 LDC R10, c[0x0][0xd0c] ;  /* 0x00034300ff0a9b82 */ /* 0x000e620000000800 */
[----:B--2---:R2:W-:Y:S01]  /*51c0*/  SYNCS.ARRIVE.TRANS64.RED.A1T0 RZ, [R0+URZ], RZ ;  /* 0x000000ff00ff79a7 */ /* 0x0045e200081004ff */
[----:B---3--:R-:W-:Y:S04]  /*51d0*/  LOP3.LUT P4, RZ, R18, 0x1, RZ, 0xc0, !PT ;  /* 0x0000000112ff7812 */ /* 0x008fe8000788c0ff */
[----:B------:R-:W-:Y:S09]  /*51e0*/  P2R R73, PR, RZ, 0x10 ;  /* 0x00000010ff497803 */ /* 0x000ff20000000000 */
[----:B------:R-:W-:Y:S02]  /*51f0*/  @P4 MOV R29, R16 ;  /* 0x00000010001d4202 */ /* 0x000fe40000000f00 */
[----:B------:R-:W-:Y:S01]  /*5200*/  @P4 LOP3.LUT R27, R17, 0xffff, RZ, 0xc0, !PT ;  /* 0x0000ffff111b4812 */ /* 0x000fe200078ec0ff */
[----:B--2-4-:R-:W-:Y:S06]  /*5210*/  @!P0 BRA `(.L_x_81) ;  /* 0x0000000000a48947 */ /* 0x014fec0003800000 */
[----:B------:R-:W-:Y:S01]  /*5220*/  IMAD.HI.U32 R21, R62, R25, RZ ;  /* 0x000000193e157227 */ /* 0x000fe200078e00ff */
        /* <DEDUP_REMOVED lines=8> */
[----:B------:R-:W-:Y:S01]  /*52b0*/  IMAD.HI.U32 R21, R27, R25, RZ ;  /* 0x000000191b157227 */ /* 0x000fe200078e00ff */
[----:B------:R-:W-:Y:S02]  /*52c0*/  SEL R7, R61, R20, !P3 ;  /* 0x000000143d077207 */ /* 0x000fe40005800000 */
[----:B------:R-:W-:Y:S01]  /*52d0*/  SHF.R.U32.HI R38, RZ, R57, R38 ;  /* 0x00000039ff267219 */ /* 0x000fe20000011626 */
[-C--:B------:R-:W-:Y:S04]  /*52e0*/  IMAD.HI.U32 R20, R3, R22.reuse, RZ ;  /* 0x0000001603147227 */ /* 0x080fe800078e00ff */
[----:B------:R-:W-:Y:S01]  /*52f0*/  IMAD.HI.U32 R36, R7, R22, RZ ;  /* 0x0000001607247227 */ /* 0x000fe200078e00ff */
[-C--:B------:R-:W-:Y:S02]  /*5300*/  @P2 SHF.R.U32.HI R3, RZ, R23.reuse, R20 ;  /* 0x00000017ff032219 */ /* 0x080fe40000011614 */
[----:B------:R-:W-:Y:S02]  /*5310*/  SHF.R.U32.HI R20, RZ, R60, R21 ;  /* 0x0000003cff147219 */ /* 0x000fe40000011615 */
[----:B------:R-:W-:Y:S01]  /*5320*/  @P2 SHF.R.U32.HI R7, RZ, R23, R36 ;  /* 0x00000017ff072219 */ /* 0x000fe20000011624 */
[C---:B------:R-:W-:Y:S01]  /*5330*/  IMAD R4, R2.reuse, R3, RZ ;  /* 0x0000000302047224 */ /* 0x040fe200078e02ff */
[----:B------:R-:W-:Y:S02]  /*5340*/  SEL R5, R27, R20, !P0 ;  /* 0x000000141b057207 */ /* 0x000fe40004000000 */
[----:B------:R-:W-:Y:S01]  /*5350*/  SEL R3, R29, R38, !P3 ;  /* 0x000000261d037207 */ /* 0x000fe20005800000 */
[----:B------:R-:W-:Y:S01]  /*5360*/  IMAD R6, R2, R7, RZ ;  /* 0x0000000702067224 */ /* 0x000fe200078e02ff */
[C---:B------:R-:W-:Y:S01]  /*5370*/  ISETP.GE.AND P0, PT, R5.reuse, R4, PT ;  /* 0x000000040500720c */ /* 0x040fe20003f06270 */
[----:B------:R-:W-:Y:S03]  /*5380*/  IMAD.HI.U32 R8, R5, R22, RZ ;  /* 0x0000001605087227 */ /* 0x000fe600078e00ff */
[----:B------:R-:W-:Y:S01]  /*5390*/  ISETP.GE.OR P0, PT, R3, R6, P0 ;  /* 0x000000060300720c */ /* 0x000fe20000706670 */
[----:B------:R-:W-:Y:S01]  /*53a0*/  IMAD.MOV R6, RZ, RZ, -R3 ;  /* 0x000000ffff067224 */ /* 0x000fe200078e0a03 */
[-C--:B------:R-:W-:Y:S03]  /*53b0*/  SHF.R.U32.HI R8, RZ, R23.reuse, R8 ;  /* 0x00000017ff087219 */ /* 0x080fe60000011608 */
[----:B------:R-:W-:Y:S01]  /*53c0*/  IMAD R29, R28, R6, R29 ;  /* 0x000000061c1d7224 */ /* 0x000fe200078e021d */
[----:B------:R-:W-:Y:S05]  /*53d0*/  SEL R9, R5, R8, !P2 ;  /* 0x0000000805097207 */ /* 0x000fea0005000000 */
[----:B------:R-:W-:Y:S02]  /*53e0*/  IMAD.MOV R8, RZ, RZ, -R9 ;  /* 0x000000ffff087224 */ /* 0x000fe400078e0a09 */
[C---:B------:R-:W-:Y:S04]  /*53f0*/  @!P0 IMAD.HI.U32 R4, R3.reuse, R22, RZ ;  /* 0x0000001603048227 */ /* 0x040fe800078e00ff */
[----:B------:R-:W-:Y:S01]  /*5400*/  IMAD R8, R2, R8, R5 ;  /* 0x0000000802087224 */ /* 0x000fe200078e0205 */
[----:B------:R-:W-:Y:S04]  /*5410*/  @!P0 SHF.R.U32.HI R4, RZ, R23, R4 ;  /* 0x00000017ff048219 */ /* 0x000fe80000011604 */
[----:B------:R-:W-:Y:S02]  /*5420*/  @!P0 SEL R0, R3, R4, !P2 ;  /* 0x0000000403008207 */ /* 0x000fe40005000000 */
[----:B------:R-:W-:Y:S02]  /*5430*/  IADD3 R4, PT, PT, -R5, RZ, RZ ;  /* 0x000000ff05047210 */ /* 0x000fe40007ffe1ff */
[----:B------:R-:W-:Y:S01]  /*5440*/  @!P0 IADD3 R9, PT, PT, R9, -R0, RZ ;  /* 0x8000000009098210 */ /* 0x000fe20007ffe0ff */
[----:B------:R-:W-:Y:S02]  /*5450*/  @!P0 IMAD R0, R7, R8, R0 ;  /* 0x0000000807008224 */ /* 0x000fe400078e0200 */
[----:B------:R-:W-:Y:S02]  /*5460*/  IMAD R27, R24, R4, R27 ;  /* 0x00000004181b7224 */ /* 0x000fe400078e021b */
[----:B------:R-:W-:Y:S02]  /*5470*/  @!P0 IMAD R5, R9, R2, R3 ;  /* 0x0000000209058224 */ /* 0x000fe400078e0203 */
[----:B------:R-:W-:Y:S04]  /*5480*/  @!P0 IMAD.MOV.U32 R3, RZ, RZ, R0 ;  /* 0x000000ffff038224 */ /* 0x000fe800078e0000 */
[----:B------:R-:W-:Y:S02]  /*5490*/  IMAD R29, R3, R28, R29 ;  /* 0x0000001c031d7224 */ /* 0x000fe400078e021d */
[----:B------:R-:W-:Y:S07]  /*54a0*/  IMAD R27, R5, R24, R27 ;  /* 0x00000018051b7224 */ /* 0x000fee00078e021b */
.L_x_81:
[----:B-1----:R-:W-:Y:S01]  /*54b0*/  @!P1 ISETP.NE.AND P0, PT, R12, 0x1, PT ;  /* 0x000000010c00980c */ /* 0x002fe20003f05270 */
[----:B------:R-:W-:Y:S01]  /*54c0*/  @!P1 IMAD.HI.U32 R4, R27, R13, RZ ;  /* 0x0000000d1b049227 */ /* 0x000fe200078e00ff */
[----:B------:R-:W-:Y:S01]  /*54d0*/  R2UR UR42, R33 ;  /* 0x00000000212a72ca */ /* 0x000fe200000e0000 */
[----:B------:R-:W-:Y:S01]  /*54e0*/  USHF.L.U32 UR41, UR11, 0x7, URZ ;  /* 0x000000070b297899 */ /* 0x000fe200080006ff */
[----:B------:R-:W-:Y:S01]  /*54f0*/  @!P1 ISETP.NE.AND P2, PT, R10, 0x1, PT ;  /* 0x000000010a00980c */ /* 0x000fe20003f45270 */
[----:B------:R-:W-:Y:S01]  /*5500*/  @!P1 IMAD.HI.U32 R0, R29, R14, RZ ;  /* 0x0000000e1d009227 */ /* 0x000fe200078e00ff */
[----:B------:R-:W-:Y:S01]  /*5510*/  @!P1 SHF.R.U32.HI R4, RZ, R11, R4 ;  /* 0x0000000bff049219 */ /* 0x000fe20000011604 */
[----:B------:R-:W-:Y:S01]  /*5520*/  BSSY.RECONVERGENT B6, `(.L_x_82) ;  /* 0x000002c000067945 */ /* 0x000fe20003800200 */
[----:B------:R-:W-:Y:S01]  /*5530*/  @P4 SHF.R.U32.HI R65, RZ, 0x10, R17 ;  /* 0x00000010ff414819 */ /* 0x000fe20000011611 */
[----:B------:R-:W-:Y:S01]  /*5540*/  VIADD R76, R76, 0x1 ;  /* 0x000000014c4c7836 */ /* 0x000fe20000000000 */
[----:B------:R-:W-:Y:S02]  /*5550*/  @!P1 SEL R3, R27, R4, !P0 ;  /* 0x000000041b039207 */ /* 0x000fe40004000000 */
[----:B------:R-:W-:Y:S02]  /*5560*/  @!P1 SHF.R.U32.HI R0, RZ, R15, R0 ;  /* 0x0000000fff009219 */ /* 0x000fe40000011600 */
[----:B------:R-:W-:Y:S01]  /*5570*/  LOP3.LUT P0, RZ, R64, 0x1f0, RZ, 0xc0, !PT ;  /* 0x000001f040ff7812 */ /* 0x000fe2000780c0ff */
[----:B------:R-:W-:Y:S01]  /*5580*/  USHF.L.U32 UR42, UR42, 0x6, URZ ;  /* 0x000000062a2a7899 */ /* 0x000fe200080006ff */
[----:B------:R-:W-:Y:S05]  /*5590*/  @!P1 SEL R4, R29, R0, !P2 ;  /* 0x000000001d049207 */ /* 0x000fea0005000000 */
[----:B------:R-:W-:Y:S02]  /*55a0*/  @!P1 IMAD.IADD R0, R3, 0x1, -R4 ;  /* 0x0000000103009824 */ /* 0x000fe400078e0a04 */
[----:B------:R-:W-:Y:S02]  /*55b0*/  @!P1 IMAD.IADD R3, R4, 0x1, -R3 ;  /* 0x0000000104039824 */ /* 0x000fe400078e0a03 */
[----:B------:R-:W-:Y:S02]  /*55c0*/  @!P1 IMAD R29, R0, R10, R29 ;  /* 0x0000000a001d9224 */ /* 0x000fe400078e021d */
[----:B------:R-:W-:Y:S01]  /*55d0*/  @!P1 IMAD R27, R3, R12, R27 ;  /* 0x0000000c031b9224 */ /* 0x000fe200078e021b */
[----:B------:R-:W-:Y:S06]  /*55e0*/  @!P0 BRA `(.L_x_83) ;  /* 0x00000000007c8947 */ /* 0x000fec0003800000 */
[----:B------:R-:W1:Y:S01]  /*55f0*/  LDCU.64 UR8, c[0x4][0x80] ;  /* 0x01001000ff0877ac */ /* 0x000e620008000a00 */
[----:B------:R-:W-:Y:S01]  /*5600*/  MOV R16, 0x0 ;  /* 0x0000000000107802 */ /* 0x000fe20000000f00 */
[----:B------:R-:W-:Y:S02]  /*5610*/  HFMA2 R12, -RZ, RZ, 0, 5.9604644775390625e-08 ;  /* 0x00000001ff0c7431 */ /* 0x000fe400000001ff */
[----:B------:R-:W-:Y:S01]  /*5620*/  IMAD.MOV.U32 R8, RZ, RZ, 0x70 ;  /* 0x00000070ff087424 */ /* 0x000fe200078e00ff */
[----:B------:R2:W3:Y:S01]  /*5630*/  LDC.64 R14, c[0x4][R16] ;  /* 0x01000000100e7b82 */ /* 0x0004e20000000a00 */
[----:B------:R-:W4:Y:S01]  /*5640*/  LDCU.64 UR6, c[0x4][0x88] ;  /* 0x01001100ff0677ac */ /* 0x000f220008000a00 */
[----:B------:R-:W-:Y:S01]  /*5650*/  IMAD.MOV.U32 R13, RZ, RZ, RZ ;  /* 0x000000ffff0d7224 */ /* 0x000fe200078e00ff */
[----:B------:R-:W2:Y:S01]  /*5660*/  LDCU.64 UR4, c[0x4][0x8] ;  /* 0x01000100ff0477ac */ /* 0x000ea20008000a00 */
[----:B-1----:R-:W-:Y:S01]  /*5670*/  MOV R5, UR9 ;  /* 0x0000000900057c02 */ /* 0x002fe20008000f00 */
[----:B------:R-:W-:Y:S01]  /*5680*/  IMAD.U32 R4, RZ, RZ, UR8 ;  /* 0x00000008ff047e24 */ /* 0x000fe2000f8e00ff */
[----:B----4-:R-:W-:Y:S01]  /*5690*/  MOV R7, UR7 ;  /* 0x0000000700077c02 */ /* 0x010fe20008000f00 */
[----:B------:R-:W-:Y:S01]  /*56a0*/  IMAD.U32 R6, RZ, RZ, UR6 ;  /* 0x00000006ff067e24 */ /* 0x000fe2000f8e00ff */
[----:B--2---:R-:W-:Y:S01]  /*56b0*/  MOV R11, UR5 ;  /* 0x00000005000b7c02 */ /* 0x004fe20008000f00 */
[----:B------:R-:W-:Y:S02]  /*56c0*/  IMAD.U32 R10, RZ, RZ, UR4 ;  /* 0x00000004ff0a7e24 */ /* 0x000fe4000f8e00ff */
[----:B------:R-:W-:Y:S07]  /*56d0*/  LEPC R20, `(.L_x_84) ;  /* 0x000000001014794e */ /* 0x000fee0000000000 */
[----:B---3-5:R-:W-:Y:S05]  /*56e0*/  CALL.ABS.NOINC R14 ;  /* 0x000000000e007343 */ /* 0x028fea0003c00000 */
.L_x_84:
[----:B------:R-:W1:Y:S01]  /*56f0*/  LDCU.64 UR8, c[0x4][0x80] ;  /* 0x01001000ff0877ac */ /* 0x000e620008000a00 */
[----:B------:R-:W2:Y:S01]  /*5700*/  LDC.64 R16, c[0x4][R16] ;  /* 0x0100000010107b82 */ /* 0x000ea20000000a00 */
[----:B------:R-:W-:Y:S02]  /*5710*/  HFMA2 R12, -RZ, RZ, 0, 5.9604644775390625e-08 ;  /* 0x00000001ff0c7431 */ /* 0x000fe400000001ff */
[----:B------:R-:W-:Y:S02]  /*5720*/  IMAD.MOV.U32 R8, RZ, RZ, 0x70 ;  /* 0x00000070ff087424 */ /* 0x000fe400078e00ff */
[----:B------:R-:W-:Y:S01]  /*5730*/  IMAD.MOV.U32 R13, RZ, RZ, RZ ;  /* 0x000000ffff0d7224 */ /* 0x000fe200078e00ff */
[----:B------:R-:W3:Y:S01]  /*5740*/  LDCU.64 UR6, c[0x4][0x88] ;  /* 0x01001100ff0677ac */ /* 0x000ee20008000a00 */
[----:B------:R-:W4:Y:S01]  /*5750*/  LDCU.64 UR4, c[0x4][0x8] ;  /* 0x01000100ff0477ac */ /* 0x000f220008000a00 */
[----:B-1----:R-:W-:Y:S02]  /*5760*/  MOV R4, UR8 ;  /* 0x0000000800047c02 */ /* 0x002fe40008000f00 */
[----:B------:R-:W-:Y:S02]  /*5770*/  MOV R5, UR9 ;  /* 0x0000000900057c02 */ /* 0x000fe40008000f00 */
[----:B---3--:R-:W-:Y:S01]  /*5780*/  MOV R7, UR7 ;  /* 0x0000000700077c02 */ /* 0x008fe20008000f00 */
[----:B------:R-:W-:Y:S01]  /*5790*/  IMAD.U32 R6, RZ, RZ, UR6 ;  /* 0x00000006ff067e24 */ /* 0x000fe2000f8e00ff */
[----:B----4-:R-:W-:Y:S01]  /*57a0*/  MOV R11, UR5 ;  /* 0x00000005000b7c02 */ /* 0x010fe20008000f00 */
[----:B------:R-:W-:Y:S02]  /*57b0*/  IMAD.U32 R10, RZ, RZ, UR4 ;  /* 0x00000004ff0a7e24 */ /* 0x000fe4000f8e00ff */
[----:B------:R-:W-:Y:S07]  /*57c0*/  LEPC R20, `(.L_x_83) ;  /* 0x000000001014794e */ /* 0x000fee0000000000 */
[----:B--2---:R-:W-:Y:S05]  /*57d0*/  CALL.ABS.NOINC R16 ;  /* 0x0000000010007343 */ /* 0x004fea0003c00000 */
.L_x_83:
[----:B------:R-:W-:Y:S05]  /*57e0*/  BSYNC.RECONVERGENT B6 ;  /* 0x0000000000067941 */ /* 0x000fea0003800200 */
.L_x_82:
[----:B------:R-:W-:Y:S01]  /*57f0*/  ISETP.NE.U32.AND P4, PT, R54, RZ, PT ;  /* 0x000000ff3600720c */ /* 0x000fe20003f85070 */
[----:B------:R-:W-:Y:S01]  /*5800*/  UISETP.NE.AND UP2, UPT, UR50, URZ, UPT ;  /* 0x000000ff3200728c */ /* 0x000fe2000bf45270 */
[----:B------:R-:W-:Y:S01]  /*5810*/  ISETP.NE.U32.AND P2, PT, RZ, UR44, PT ;  /* 0x0000002cff007c0c */ /* 0x000fe2000bf45070 */
[----:B------:R-:W-:Y:S01]  /*5820*/  UISETP.NE.U32.AND UP1, UPT, UR46, URZ, UPT ;  /* 0x000000ff2e00728c */ /* 0x000fe2000bf25070 */
[----:B------:R-:W-:Y:S01]  /*5830*/  ISETP.NE.AND.EX P4, PT, R55, RZ, PT, P4 ;  /* 0x000000ff3700720c */ /* 0x000fe20003f85340 */
[----:B------:R-:W-:Y:S01]  /*5840*/  UPLOP3.LUT UP0, UPT, UPT, UPT, UPT, 0x40, 0x4 ;  /* 0x000000000004789c */ /* 0x000fe20003f0e870 */
[----:B------:R-:W-:Y:S01]  /*5850*/  ISETP.NE.AND.EX P2, PT, RZ, UR45, PT, P2 ;  /* 0x0000002dff007c0c */ /* 0x000fe2000bf45320 */
[----:B------:R-:W-:Y:S01]  /*5860*/  UISETP.NE.AND.EX UP1, UPT, UR47, URZ, UPT, UP1 ;  /* 0x000000ff2f00728c */ /* 0x000fe2000bf25310 */
[----:B------:R-:W-:Y:S04]  /*5870*/  PLOP3.LUT P1, PT, PT, PT, UP2, 0x80, 0x8 ;  /* 0x000000000008781c */ /* 0x000fe80003f2f028 */
[----:B------:R-:W-:Y:S06]  /*5880*/  @UP2 UPLOP3.LUT UP0, UPT, UPT, UPT, UP1, 0x80, 0x8 ;  /* 0x000000000008289c */ /* 0x000fec0003f0f010 */
[----:B------:R-:W-:Y:S01]  /*5890*/  PLOP3.LUT P0, PT, PT, PT, UP0, 0x80, 0x8 ;  /* 0x000000000008781c */ /* 0x000fe20003f0f008 */
[----:B------:R-:W-:Y:S01]  /*58a0*/  @!UPT UIADD3 URZ, UPT, UPT, URZ, URZ, URZ ;  /* 0x000000fffffff290 */ /* 0x000fe2000fffe0ff */
[----:B------:R-:W-:Y:S11]  /*58b0*/  BRA.U !UP1, `(.L_x_85) ;  /* 0x0000000109387547 */ /* 0x000ff6000b800000 */
[----:B------:R-:W-:Y:S01]  /*58c0*/  UISETP.NE.U32.AND UP0, UPT, UR44, URZ, UPT ;  /* 0x000000ff2c00728c */ /* 0x000fe2000bf05070 */
[----:B------:R-:W-:Y:S02]  /*58d0*/  HFMA2 R0, -RZ, RZ, 0, 5.9604644775390625e-08 ;  /* 0x00000001ff007431 */ /* 0x000fe400000001ff */
[----:B------:R-:W-:Y:S01]  /*58e0*/  IMAD.MOV.U32 R59, RZ, RZ, 0x1 ;  /* 0x00000001ff3b7424 */ /* 0x000fe200078e00ff */
[----:B------:R-:W-:Y:S06]  /*58f0*/  UISETP.NE.AND.EX UP0, UPT, UR45, URZ, UPT, UP0 ;  /* 0x000000ff2d00728c */ /* 0x000fec000bf05300 */
[----:B------:R-:W-:Y:S05]  /*5900*/  PLOP3.LUT P3, PT, PT, PT, UP0, 0x80, 0x8 ;  /* 0x000000000008781c */ /* 0x000fea0003f6f008 */
[----:B------:R-:W1:Y:S01]  /*5910*/  @UP0 LDCU.64 UR6, c[0x0][0xa88] ;  /* 0x00015100ff0607ac */ /* 0x000e620008000a00 */
[----:B------:R-:W-:Y:S07]  /*5920*/  @UP0 UIMAD UR4, UR36, UR46, URZ ;  /* 0x0000002e240402a4 */ /* 0x000fee000f8e02ff */
[----:B------:R-:W-:Y:S01]  /*5930*/  @!P3 PRMT R59, R0, 0x7610, R59 ;  /* 0x00007610003bb816 */ /* 0x000fe2000000003b */
[----:B-1----:R-:W-:Y:S03]  /*5940*/  @UP0 UIMAD.WIDE UR6, UR4, 0x4, UR6 ;  /* 0x00000004040608a5 */ /* 0x002fe6000f8e0206 */
[----:B------:R-:W1:Y:S03]  /*5950*/  @!UP0 LDCU UR4, c[0x0][0xa80] ;  /* 0x00015000ff0487ac */ /* 0x000e660008000800 */
[----:B------:R-:W-:Y:S01]  /*5960*/  IMAD.U32 R4, RZ, RZ, UR6 ;  /* 0x00000006ff047e24 */ /* 0x000fe2000f8e00ff */
[----:B------:R-:W-:Y:S05]  /*5970*/  MOV R5, UR7 ;  /* 0x0000000700057c02 */ /* 0x000fea0008000f00 */
[----:B-----5:R2:W5:Y:S02]  /*5980*/  @P3 LDG.E R34, desc[UR38][R4.64] ;  /* 0x0000002604223981 */ /* 0x020564000c1e1900 */
[----:B-12---:R-:W-:Y:S02]  /*5990*/  @!P3 IMAD.U32 R34, RZ, RZ, UR4 ;  /* 0x00000004ff22be24 */ /* 0x006fe4000f8e00ff */
.L_x_85:
[----:B------:R-:W-:Y:S05]  /*59a0*/  @!P4 BRA `(.L_x_86) ;  /* 0x000000000020c947 */ /* 0x000fea0003800000 */
[----:B------:R-:W-:Y:S04]  /*59b0*/  ISETP.NE.U32.AND P3, PT, R52, RZ, PT ;  /* 0x000000ff3400720c */ /* 0x000fe80003f65070 */
[----:B------:R-:W-:Y:S11]  /*59c0*/  ISETP.NE.AND.EX P3, PT, R53, RZ, PT, P3 ;  /* 0x000000ff3500720c */ /* 0x000ff60003f65330 */
[----:B------:R-:W-:Y:S02]  /*59d0*/  @!UPT UIADD3 URZ, UPT, UPT, URZ, URZ, URZ ;  /* 0x000000fffffff290 */ /* 0x000fe4000fffe0ff */
[----:B------:R-:W1:Y:S01]  /*59e0*/  @P3 LDC.64 R4, c[0x0][0xaa8] ;  /* 0x0002aa00ff043b82 */ /* 0x000e620000000a00 */
[----:B------:R-:W-:Y:S04]  /*59f0*/  @P3 IMAD R0, R54, UR36, RZ ;  /* 0x0000002436003c24 */ /* 0x000fe8000f8e02ff */
[----:B-1----:R-:W-:Y:S05]  /*5a00*/  @P3 IMAD.WIDE R4, R0, 0x4, R4 ;  /* 0x0000000400043825 */ /* 0x002fea00078e0204 */
[----:B-----5:R1:W5:Y:S02]  /*5a10*/  @P3 LDG.E R32, desc[UR38][R4.64] ;  /* 0x0000002604203981 */ /* 0x020364000c1e1900 */
[----:B-1----:R-:W2:Y:S02]  /*5a20*/  @!P3 LDC R32, c[0x0][0xaa0] ;  /* 0x0002a800ff20bb82 */ /* 0x002ea40000000800 */
.L_x_86:
[----:B-----5:R-:W-:Y:S01]  /*5a30*/  ISETP.NE.AND P3, PT, R34, RZ, PT ;  /* 0x000000ff2200720c */ /* 0x020fe20003f65270 */
[----:B------:R-:W-:Y:S01]  /*5a40*/  BSSY B1, `(.L_x_87) ;  /* 0x0000047000017945 */ /* 0x000fe20003800000 */
[----:B------:R-:W-:Y:S01]  /*5a50*/  SEL R4, RZ, 0xffffffff, P2 ;  /* 0xffffffffff047807 */ /* 0x000fe20001000000 */
[----:B------:R-:W-:Y:S01]  /*5a60*/  IMAD.MOV.U32 R81, RZ, RZ, 0x1 ;  /* 0x00000001ff517424 */ /* 0x000fe200078e00ff */
[----:B------:R-:W-:Y:S01]  /*5a70*/  @P1 LOP3.LUT P2, RZ, R59, 0xff, RZ, 0xc0, !PT ;  /* 0x000000ff3bff1812 */ /* 0x000fe2000784c0ff */
[----:B------:R-:W-:Y:S01]  /*5a80*/  IMAD R33, R30, 0x40, R31 ;  /* 0x000000401e217824 */ /* 0x000fe200078e021f */
[----:B------:R-:W-:Y:S01]  /*5a90*/  @P1 SEL R3, RZ, 0xffffffff, P3 ;  /* 0xffffffffff031807 */ /* 0x000fe20001800000 */
[----:B------:R-:W-:Y:S01]  /*5aa0*/  IMAD.IADD R78, R71, 0x1, R70 ;  /* 0x00000001474e7824 */ /* 0x000fe200078e0246 */
[----:B------:R-:W-:Y:S01]  /*5ab0*/  LOP3.LUT R68, R68, 0x1, RZ, 0x3c, !PT ;  /* 0x0000000144447812 */ /* 0x000fe200078e3cff */
[----:B------:R-:W-:Y:S01]  /*5ac0*/  IMAD.IADD R74, R70, 0x1, R69 ;  /* 0x00000001464a7824 */ /* 0x000fe200078e0245 */
[----:B------:R-:W-:Y:S01]  /*5ad0*/  @P0 SEL R3, R4, R3, !P2 ;  /* 0x0000000304030207 */ /* 0x000fe20005000000 */
[----:B------:R-:W-:Y:S01]  /*5ae0*/  IMAD.MOV.U32 R50, RZ, RZ, RZ ;  /* 0x000000ffff327224 */ /* 0x000fe200078e00ff */
[----:B------:R-:W-:Y:S02]  /*5af0*/  LEA R79, R30, UR48, 0x3 ;  /* 0x000000301e4f7c11 */ /* 0x000fe4000f8e18ff */
[----:B------:R-:W-:Y:S02]  /*5b00*/  CS2R R48, SRZ ;  /* 0x0000000000307805 */ /* 0x000fe4000001ff00 */
[----:B------:R-:W-:Y:S02]  /*5b10*/  @P1 LOP3.LUT R3, R3, 0x1, RZ, 0xc0, !PT ;  /* 0x0000000103031812 */ /* 0x000fe400078ec0ff */
[----:B------:R-:W-:Y:S02]  /*5b20*/  CS2R R46, SRZ ;  /* 0x00000000002e7805 */ /* 0x000fe4000001ff00 */
[----:B------:R-:W-:Y:S02]  /*5b30*/  SHF.L.U32 R0, R67, 0x1f, RZ ;  /* 0x0000001f43007819 */ /* 0x000fe400000006ff */
[----:B------:R-:W-:Y:S02]  /*5b40*/  CS2R R44, SRZ ;  /* 0x00000000002c7805 */ /* 0x000fe4000001ff00 */
[----:B------:R-:W-:Y:S02]  /*5b50*/  ISETP.NE.U32.OR P5, PT, R3, 0x1, !P1 ;  /* 0x000000010300780c */ /* 0x000fe40004fa5470 */
[----:B------:R-:W-:Y:S02]  /*5b60*/  CS2R R42, SRZ ;  /* 0x00000000002a7805 */ /* 0x000fe4000001ff00 */
[----:B------:R-:W-:Y:S02]  /*5b70*/  PLOP3.LUT P2, PT, PT, PT, UP1, 0x80, 0x8 ;  /* 0x000000000008781c */ /* 0x000fe40003f4f018 */
[----:B------:R-:W-:Y:S02]  /*5b80*/  CS2R R40, SRZ ;  /* 0x0000000000287805 */ /* 0x000fe4000001ff00 */
[----:B------:R-:W-:Y:S02]  /*5b90*/  LOP3.LUT P4, R75, R59, 0xff, RZ, 0xc0, !PT ;  /* 0x000000ff3b4b7812 */ /* 0x000fe4000788c0ff */
[----:B------:R-:W-:Y:S02]  /*5ba0*/  CS2R R38, SRZ ;  /* 0x0000000000267805 */ /* 0x000fe4000001ff00 */
[----:B------:R-:W-:Y:S02]  /*5bb0*/  SEL R3, RZ, 0xffffffff, P3 ;  /* 0xffffffffff037807 */ /* 0x000fe40001800000 */
[----:B------:R-:W-:Y:S02]  /*5bc0*/  CS2R R36, SRZ ;  /* 0x0000000000247805 */ /* 0x000fe4000001ff00 */
[----:B------:R-:W-:Y:S01]  /*5bd0*/  P2R R77, PR, RZ, 0x20 ;  /* 0x00000020ff4d7803 */ /* 0x000fe20000000000 */
[----:B------:R-:W-:Y:S02]  /*5be0*/  IMAD.MOV.U32 R35, RZ, RZ, RZ ;  /* 0x000000ffff237224 */ /* 0x000fe400078e00ff */
[----:B------:R-:W-:Y:S01]  /*5bf0*/  IMAD.MOV.U32 R80, RZ, RZ, RZ ;  /* 0x000000ffff507224 */ /* 0x000fe200078e00ff */
[----:B------:R-:W-:Y:S02]  /*5c00*/  @P5 SHF.L.U32 R5, R68, 0x1f, RZ ;  /* 0x0000001f44055819 */ /* 0x000fe400000006ff */
[----:B------:R-:W-:Y:S02]  /*5c10*/  @P2 SEL R3, R4, R3, !P4 ;  /* 0x0000000304032207 */ /* 0x000fe40006000000 */
[----:B------:R-:W1:Y:S02]  /*5c20*/  @P5 SYNCS.PHASECHK.TRANS64.TRYWAIT P1, [UR48+0xa0], R5 ;  /* 0x0000a005ff0055a7 */ /* 0x000e640008021130 */
[----:B------:R-:W-:Y:S04]  /*5c30*/  LOP3.LUT R3, R3, 0x1, RZ, 0xc0, !PT ;  /* 0x0000000103037812 */ /* 0x000fe800078ec0ff */
[----:B------:R-:W-:Y:S04]  /*5c40*/  ISETP.NE.U32.AND P2, PT, R3, 0x1, PT ;  /* 0x000000010300780c */ /* 0x000fe80003f45070 */
[----:B------:R-:W-:Y:S01]  /*5c50*/  P2R R82, PR, RZ, 0x4 ;  /* 0x00000004ff527803 */ /* 0x000fe20000000000 */
[----:B------:R3:W4:Y:S01]  /*5c60*/  SYNCS.PHASECHK.TRANS64.TRYWAIT P0, [R79+URZ+0x110], R0 ;  /* 0x000110004f0075a7 */ /* 0x00072200080011ff */
[----:B-1----:R-:W-:Y:S01]  /*5c70*/  @P5 SEL R81, RZ, 0x1, !P1 ;  /* 0x00000001ff515807 */ /* 0x002fe20004800000 */
[----:B---3--:R-:W-:Y:S06]  /*5c80*/  @!P5 BRA `(.L_x_88) ;  /* 0x000000000088d947 */ /* 0x008fec0003800000 */
[----:B------:R-:W-:Y:S01]  /*5c90*/  IMAD.MOV.U32 R35, RZ, RZ, RZ ;  /* 0x000000ffff237224 */ /* 0x000fe200078e00ff */
[----:B------:R-:W-:Y:S01]  /*5ca0*/  ISETP.NE.AND P1, PT, R81, RZ, PT ;  /* 0x000000ff5100720c */ /* 0x000fe20003f25270 */
[----:B------:R-:W-:Y:S01]  /*5cb0*/  BSSY B0, `(.L_x_89) ;  /* 0x000000c000007945 */ /* 0x000fe20003800000 */
[----:B------:R-:W-:Y:S02]  /*5cc0*/  CS2R R36, SRZ ;  /* 0x0000000000247805 */ /* 0x000fe4000001ff00 */
[----:B------:R-:W-:Y:S02]  /*5cd0*/  CS2R R38, SRZ ;  /* 0x0000000000267805 */ /* 0x000fe4000001ff00 */
[----:B------:R-:W-:Y:S02]  /*5ce0*/  CS2R R40, SRZ ;  /* 0x0000000000287805 */ /* 0x000fe4000001ff00 */
[----:B------:R-:W-:Y:S02]  /*5cf0*/  CS2R R42, SRZ ;  /* 0x00000000002a7805 */ /* 0x000fe4000001ff00 */
[----:B------:R-:W-:Y:S02]  /*5d00*/  CS2R R44, SRZ ;  /* 0x00000000002c7805 */ /* 0x000fe4000001ff00 */
[----:B------:R-:W-:Y:S02]  /*5d10*/  CS2R R46, SRZ ;  /* 0x00000000002e7805 */ /* 0x000fe4000001ff00 */
[----:B------:R-:W-:Y:S01]  /*5d20*/  CS2R R48, SRZ ;  /* 0x0000000000307805 */ /* 0x000fe2000001ff00 */
[----:B------:R-:W-:Y:S06]  /*5d30*/  @P1 BRA `(.L_x_90) ;  /* 0x00000000000c1947 */ /* 0x000fec0003800000 */
[----:B------:R-:W-:Y:S04]  /*5d40*/  SHF.L.U32 R4, R68, 0x1f, RZ ;  /* 0x0000001f44047819 */ /* 0x000fe800000006ff */
[----:B------:R-:W1:Y:S02]  /*5d50*/  SYNCS.PHASECHK.TRANS64.TRYWAIT P1, [UR48+0xa0], R4 ;  /* 0x0000a004ff0075a7 */ /* 0x000e640008021130 */
[----:B-1----:R-:W-:Y:S05]  /*5d60*/  @!P1 BRA `(.L_x_91) ;  /* 0x0000003400249947 */ /* 0x002fea0003800000 */
.L_x_90:
[----:B------:R-:W-:Y:S05]  /*5d70*/  BSYNC B0 ;  /* 0x0000000000007941 */ /* 0x000fea0003800000 */
.L_x_89:
[----:B------:R-:W-:Y:S01]  /*5d80*/  ISETP.NE.AND P1, PT, R82, RZ, PT ;  /* 0x000000ff5200720c */ /* 0x000fe20003f25270 */
[----:B------:R-:W-:Y:S11]  /*5d90*/  HFMA2 R80, -RZ, RZ, 0, 5.9604644775390625e-08 ;  /* 0x00000001ff507431 */ /* 0x000ff600000001ff */
[----:B------:R-:W-:Y:S01]  /*5da0*/  @!UPT UIADD3 URZ, UPT, UPT, URZ, URZ, URZ ;  /* 0x000000fffffff290 */ /* 0x000fe2000fffe0ff */
[----:B------:R3:W1:Y:S04]  /*5db0*/  @P1 LDS R50, [R74+0x600] ;  /* 0x000600004a321984 */ /* 0x0006680000000800 */
[----:B------:R3:W1:Y:S04]  /*5dc0*/  @P1 LDS R35, [R71] ;  /* 0x0000000047231984 */ /* 0x0006680000000800 */
[----:B------:R3:W1:Y:S04]  /*5dd0*/  @P1 LDS R36, [R78] ;  /* 0x000000004e241984 */ /* 0x0006680000000800 */
[----:B------:R3:W1:Y:S04]  /*5de0*/  @P1 LDS R37, [R69] ;  /* 0x0000000045251984 */ /* 0x0006680000000800 */
[----:B------:R3:W1:Y:S04]  /*5df0*/  @P1 LDS R38, [R74] ;  /* 0x000000004a261984 */ /* 0x0006680000000800 */
[----:B------:R3:W1:Y:S04]  /*5e00*/  @P1 LDS R39, [R71+0x200] ;  /* 0x0002000047271984 */ /* 0x0006680000000800 */
        /* <DEDUP_REMOVED lines=9> */
[----:B------:R3:W1:Y:S02]  /*5ea0*/  @P1 LDS R49, [R69+0x600] ;  /* 0x0006000045311984 */ /* 0x0006640000000800 */
.L_x_88:
[----:B------:R-:W-:Y:S05]  /*5eb0*/  BSYNC B1 ;  /* 0x0000000000017941 */ /* 0x000fea0003800000 */
.L_x_87:
[----:B-1----:R-:W-:Y:S04]  /*5ec0*/  SHF.R.U32.HI R4, RZ, 0x15, R33 ;  /* 0x00000015ff047819 */ /* 0x002fe80000011621 */
[----:B------:R-:W-:Y:S01]  /*5ed0*/  LOP3.LUT P1, RZ, R4, 0x3, R63, 0x48, !PT ;  /* 0x0000000304ff7812 */ /* 0x000fe2000782483f */
[----:B------:R-:W-:Y:S01]  /*5ee0*/  @!UPT UIADD3 URZ, UPT, UPT, URZ, URZ, URZ ;  /* 0x000000fffffff290 */ /* 0x000fe2000fffe0ff */
[----:B----4-:R-:W-:Y:S11]  /*5ef0*/  @P0 BRA `(.L_x_92) ;  /* 0x0000000000080947 */ /* 0x010ff60003800000 */
[----:B------:R-:W1:Y:S02]  /*5f00*/  SYNCS.PHASECHK.TRANS64.TRYWAIT P0, [R79+URZ+0x110], R0 ;  /* 0x000110004f0075a7 */ /* 0x000e6400080011ff */
[----:B-1----:R-:W-:Y:S05]  /*5f10*/  @!P0 BRA `(.L_x_93) ;  /* 0x0000003000d08947 */ /* 0x002fea0003800000 */
.L_x_92:
[----:B------:R-:W-:Y:S05]  /*5f20*/  @!P1 BRA `(.L_x_94) ;  /* 0x0000000000409947 */ /* 0x000fea0003800000 */
[----:B------:R-:W4:Y:S01]  /*5f30*/  LDCU.64 UR8, c[0x4][0x70] ;  /* 0x01000e00ff0877ac */ /* 0x000f220008000a00 */
[----:B------:R-:W-:Y:S01]  /*5f40*/  MOV R15, 0x0 ;  /* 0x00000000000f7802 */ /* 0x000fe20000000f00 */
[----:B------:R-:W-:Y:S02]  /*5f50*/  HFMA2 R12, -RZ, RZ, 0, 5.9604644775390625e-08 ;  /* 0x00000001ff0c7431 */ /* 0x000fe400000001ff */
[----:B------:R-:W-:Y:S02]  /*5f60*/  IMAD.MOV.U32 R8, RZ, RZ, 0x192 ;  /* 0x00000192ff087424 */ /* 0x000fe400078e00ff */
[----:B------:R-:W-:Y:S01]  /*5f70*/  IMAD.MOV.U32 R13, RZ, RZ, RZ ;  /* 0x000000ffff0d7224 */ /* 0x000fe200078e00ff */
[----:B------:R-:W5:Y:S01]  /*5f80*/  LDCU.64 UR6, c[0x4][0x78] ;  /* 0x01000f00ff0677ac */ /* 0x000f620008000a00 */
[----:B------:R-:W1:Y:S01]  /*5f90*/  LDC.64 R14, c[0x4][R15] ;  /* 0x010000000f0e7b82 */ /* 0x000e620000000a00 */
[----:B------:R-:W2:Y:S01]  /*5fa0*/  LDCU.64 UR4, c[0x4][0x10] ;  /* 0x01000200ff0477ac */ /* 0x000ea20008000a00 */
[----:B----4-:R-:W-:Y:S01]  /*5fb0*/  MOV R5, UR9 ;  /* 0x0000000900057c02 */ /* 0x010fe20008000f00 */
[----:B------:R-:W-:Y:S01]  /*5fc0*/  IMAD.U32 R4, RZ, RZ, UR8 ;  /* 0x00000008ff047e24 */ /* 0x000fe2000f8e00ff */
[----:B-----5:R-:W-:Y:S01]  /*5fd0*/  MOV R7, UR7 ;  /* 0x0000000700077c02 */ /* 0x020fe20008000f00 */
[----:B------:R-:W-:Y:S01]  /*5fe0*/  IMAD.U32 R6, RZ, RZ, UR6 ;  /* 0x00000006ff067e24 */ /* 0x000fe2000f8e00ff */
[----:B--2---:R-:W-:Y:S01]  /*5ff0*/  MOV R11, UR5 ;  /* 0x00000005000b7c02 */ /* 0x004fe20008000f00 */
[----:B------:R-:W-:Y:S02]  /*6000*/  IMAD.U32 R10, RZ, RZ, UR4 ;  /* 0x00000004ff0a7e24 */ /* 0x000fe4000f8e00ff */
[----:B------:R-:W-:Y:S07]  /*6010*/  LEPC R20, `(.L_x_94) ;  /* 0x000000001014794e */ /* 0x000fee0000000000 */
[----:B-1-3--:R-:W-:Y:S05]  /*6020*/  CALL.ABS.NOINC R14 ;  /* 0x000000000e007343 */ /* 0x00afea0003c00000 */
.L_x_94:
[----:B------:R-:W-:Y:S05]  /*6030*/  WARPSYNC.ALL ;  /* 0x0000000000007948 */ /* 0x000fea0003800000 */
[----:B------:R-:W-:Y:S01]  /*6040*/  R2UR UR4, R33 ;  /* 0x00000000210472ca */ /* 0x000fe200000e0000 */
[----:B------:R-:W-:Y:S01]  /*6050*/  BSSY.RECONVERGENT B0, `(.L_x_95) ;  /* 0x0000053000007945 */ /* 0x000fe20003800200 */
[----:B------:R-:W-:Y:S11]  /*6060*/  ISETP.NE.AND P0, PT, R72, RZ, PT ;  /* 0x000000ff4800720c */ /* 0x000ff60003f05270 */
[----:B------:R-:W2:Y:S02]  /*6070*/  LDTM.x16 R4, tmem[UR4] ;  /* 0x00000004000479ee */ /* 0x000ea40008240000 */
[C---:B--2---:R-:W-:Y:S02]  /*6080*/  IMAD R4, R32.reuse, R4, RZ ;  /* 0x0000000420047224 */ /* 0x044fe400078e02ff */
[----:B------:R-:W-:Y:S02]  /*6090*/  IMAD R5, R32, R5, RZ ;  /* 0x0000000520057224 */ /* 0x000fe400078e02ff */
[-C--:B------:R-:W-:Y:S02]  /*60a0*/  IMAD R4, R35, R34.reuse, R4 ;  /* 0x0000002223047224 */ /* 0x080fe400078e0204 */
[----:B------:R-:W-:Y:S02]  /*60b0*/  IMAD R5, R36, R34, R5 ;  /* 0x0000002224057224 */ /* 0x000fe400078e0205 */
[C---:B------:R-:W-:Y:S01]  /*60c0*/  IMAD R6, R32.reuse, R6, RZ ;  /* 0x0000000620067224 */ /* 0x040fe200078e02ff */
[----:B------:R2:W-:Y:S01]  /*60d0*/  STS [R71], R4 ;  /* 0x0000000447007388 */ /* 0x0005e20000000800 */
[----:B------:R-:W-:Y:S02]  /*60e0*/  IMAD R7, R32, R7, RZ ;  /* 0x0000000720077224 */ /* 0x000fe400078e02ff */
[-C--:B------:R-:W-:Y:S01]  /*60f0*/  IMAD R6, R37, R34.reuse, R6 ;  /* 0x0000002225067224 */ /* 0x080fe200078e0206 */
[----:B------:R2:W-:Y:S01]  /*6100*/  STS [R78], R5 ;  /* 0x000000054e007388 */ /* 0x0005e20000000800 */
        /* <DEDUP_REMOVED lines=8> */
[----:B------:R2:W-:Y:S01]  /*6190*/  STS [R71+0x200], R8 ;  /* 0x0002000847007388 */ /* 0x0005e20000000800 */
[----:B------:R-:W-:Y:S02]  /*61a0*/  IMAD R11, R32, R11, RZ ;  /* 0x0000000b200b7224 */ /* 0x000fe400078e02ff */
[-C--:B------:R-:W-:Y:S01]  /*61b0*/  IMAD R10, R41, R34.reuse, R10 ;  /* 0x00000022290a7224 */ /* 0x080fe200078e020a */
[----:B------:R2:W-:Y:S01]  /*61c0*/  STS [R78+0x200], R9 ;  /* 0x000200094e007388 */ /* 0x0005e20000000800 */
        /* <DEDUP_REMOVED lines=24> */
[----:B------:R-:W-:Y:S03]  /*6350*/  IMAD R19, R50, R34, R19 ;  /* 0x0000002232137224 */ /* 0x000fe600078e0213 */
[----:B------:R2:W-:Y:S04]  /*6360*/  STS [R69+0x600], R18 ;  /* 0x0006001245007388 */ /* 0x0005e80000000800 */
[----:B------:R2:W-:Y:S01]  /*6370*/  STS [R74+0x600], R19 ;  /* 0x000600134a007388 */ /* 0x0005e20000000800 */
[----:B------:R-:W-:Y:S01]  /*6380*/  @!PT LDS RZ, [RZ] ;  /* 0x00000000fffff984 */ /* 0x000fe20000000800 */
[----:B------:R-:W-:Y:S01]  /*6390*/  @!PT LDS RZ, [RZ] ;  /* 0x00000000fffff984 */ /* 0x000fe20000000800 */
[----:B------:R-:W-:Y:S01]  /*63a0*/  @!PT LDS RZ, [RZ] ;  /* 0x00000000fffff984 */ /* 0x000fe20000000800 */
[----:B------:R-:W-:Y:S01]  /*63b0*/  @!PT LDS RZ, [RZ] ;  /* 0x00000000fffff984 */ /* 0x000fe20000000800 */
[----:B------:R4:W-:Y:S06]  /*63c0*/  MEMBAR.ALL.CTA ;  /* 0x0000000000007992 */ /* 0x0009ec0000008000 */
[----:B----4-:R-:W4:Y:S02]  /*63d0*/  FENCE.VIEW.ASYNC.S ;  /* 0x00000000000073c6 */ /* 0x010f240000000000 */
[----:B----4-:R-:W-:Y:S06]  /*63e0*/  BAR.SYNC.DEFER_BLOCKING 0x1, 0x80 ;  /* 0x0042000000007b1d */ /* 0x010fec0000010000 */
[----:B------:R-:W-:Y:S05]  /*63f0*/  @P0 BRA `(.L_x_96) ;  /* 0x0000000000600947 */ /* 0x000fea0003800000 */
[----:B------:R-:W-:Y:S02]  /*6400*/  UIADD3 UR4, UPT, UPT, UR48, 0x200, URZ ;  /* 0x0000020030047890 */ /* 0x000fe4000fffe0ff */
[----:B------:R-:W-:Y:S01]  /*6410*/  UIADD3 UR16, UP0, UPT, UR52, 0x880, URZ ;  /* 0x0000088034107890 */ /* 0x000fe2000ff1e0ff */
[----:B------:R-:W-:Y:S01]  /*6420*/  UMOV UR43, UR36 ;  /* 0x00000024002b7c82 */ /* 0x000fe20008000000 */
[----:B------:R-:W-:Y:S02]  /*6430*/  UIADD3 UR13, UPT, UPT, UR41, 0x20, URZ ;  /* 0x00000020290d7890 */ /* 0x000fe4000fffe0ff */
[----:B------:R-:W-:Y:S01]  /*6440*/  MOV R64, UR4 ;  /* 0x0000000400407c02 */ /* 0x000fe20008000f00 */
[----:B------:R-:W-:Y:S02]  /*6450*/  UIADD3.X UR17, UPT, UPT, URZ, UR53, URZ, UP0, !UPT ;  /* 0x00000035ff117290 */ /* 0x000fe400087fe4ff */
[----:B------:R-:W-:Y:S01]  /*6460*/  UIADD3 UR12, UPT, UPT, UR48, 0xa00, URZ ;  /* 0x00000a00300c7890 */ /* 0x000fe2000fffe0ff */
[----:B------:R-:W-:Y:S01]  /*6470*/  R2UR UR40, R64 ;  /* 0x00000000402872ca */ /* 0x000fe200000e0000 */
[----:B------:R-:W-:Y:S01]  /*6480*/  UMOV UR14, UR42 ;  /* 0x0000002a000e7c82 */ /* 0x000fe20008000000 */
[----:B------:R-:W-:Y:S01]  /*6490*/  UMOV UR15, UR36 ;  /* 0x00000024000f7c82 */ /* 0x000fe20008000000 */
[----:B------:R-:W-:Y:S02]  /*64a0*/  UIADD3 UR9, UPT, UPT, UR41, 0x40, URZ ;  /* 0x0000004029097890 */ /* 0x000fe4000fffe0ff */
[----:B------:R-:W-:Y:S01]  /*64b0*/  UIADD3 UR8, UPT, UPT, UR48, 0x1200, URZ ;  /* 0x0000120030087890 */ /* 0x000fe2000fffe0ff */
[----:B------:R-:W-:Y:S01]  /*64c0*/  UMOV UR10, UR42 ;  /* 0x0000002a000a7c82 */ /* 0x000fe20008000000 */
[----:B------:R-:W-:Y:S01]  /*64d0*/  UMOV UR11, UR36 ;  /* 0x00000024000b7c82 */ /* 0x000fe20008000000 */
[----:B------:R-:W-:Y:S02]  /*64e0*/  UIADD3 UR5, UPT, UPT, UR41, 0x60, URZ ;  /* 0x0000006029057890 */ /* 0x000fe4000fffe0ff */
[----:B------:R-:W-:Y:S03]  /*64f0*/  UIADD3 UR4, UPT, UPT, UR48, 0x1a00, URZ ;  /* 0x00001a0030047890 */ /* 0x000fe6000fffe0ff */
[----:B------:R4:W-:Y:S01]  /*6500*/  UTMASTG.3D [UR40], [UR16] ;  /* 0x00000028100073b5 */ /* 0x0009e20008010000 */
[----:B------:R-:W-:Y:S01]  /*6510*/  UMOV UR6, UR42 ;  /* 0x0000002a00067c82 */ /* 0x000fe20008000000 */
[----:B------:R-:W-:Y:S01]  /*6520*/  UMOV UR7, UR36 ;  /* 0x0000002400077c82 */ /* 0x000fe20008000000 */
[----:B------:R4:W-:Y:S01]  /*6530*/  UTMASTG.3D [UR12], [UR16] ;  /* 0x0000000c100073b5 */ /* 0x0009e20008010000 */
[----:B------:R4:W-:Y:S02]  /*6540*/  UTMASTG.3D [UR8], [UR16] ;  /* 0x00000008100073b5 */ /* 0x0009e40008010000 */
[----:B------:R4:W-:Y:S01]  /*6550*/  UTMASTG.3D [UR4], [UR16] ;  /* 0x00000004100073b5 */ /* 0x0009e20008010000 */
[----:B------:R0:W-:Y:S01]  /*6560*/  UTMACMDFLUSH ;  /* 0x00000000000079b7 */ /* 0x0001e20000000000 */
[----:B----4-:R-:W-:Y:S04]  /*6570*/  DEPBAR.LE SB0, 0x1 ;  /* 0x000080400000791a */ /* 0x010fe80000000000 */
.L_x_96:
[----:B------:R-:W-:Y:S05]  /*6580*/  BSYNC.RECONVERGENT B0 ;  /* 0x0000000000007941 */ /* 0x000fea0003800200 */
.L_x_95:
[----:B------:R-:W-:Y:S01]  /*6590*/  BAR.SYNC.DEFER_BLOCKING 0x1, 0x80 ;  /* 0x0042000000007b1d */ /* 0x000fe20000010000 */
[----:B------:R-:W-:Y:S01]  /*65a0*/  ISETP.NE.AND P1, PT, R77, RZ, PT ;  /* 0x000000ff4d00720c */ /* 0x000fe20003f25270 */
[----:B------:R-:W-:Y:S01]  /*65b0*/  UISETP.NE.AND UP0, UPT, UR49, URZ, UPT ;  /* 0x000000ff3100728c */ /* 0x000fe2000bf05270 */
[----:B------:R-:W-:Y:S11]  /*65c0*/  LEA R3, R80, UR48, 0x3 ;  /* 0x0000003050037c11 */ /* 0x000ff6000f8e18ff */
[----:B--2---:R-:W-:Y:S01]  /*65d0*/  @P1 SHF.L.U32 R4, R68, 0x1f, RZ ;  /* 0x0000001f44041819 */ /* 0x004fe200000006ff */
[----:B------:R-:W-:Y:S06]  /*65e0*/  BRA.U !UP0, `(.L_x_97) ;  /* 0x0000000108247547 */ /* 0x000fec000b800000 */
[----:B------:R-:W-:Y:S01]  /*65f0*/  IMAD.U32 R5, RZ, RZ, UR51 ;  /* 0x00000033ff057e24 */ /* 0x000fe2000f8e00ff */
[----:B-1----:R-:W-:Y:S01]  /*6600*/  MOV R0, UR37 ;  /* 0x0000002500007c02 */ /* 0x002fe20008000f00 */
[----:B------:R-:W-:Y:S03]  /*6610*/  UIADD3 UR51, UPT, UPT, UR51, 0x1, URZ ;  /* 0x0000000133337890 */ /* 0x000fe6000fffe0ff */
[----:B------:R-:W-:Y:S01]  /*6620*/  @P1 LEA R5, R5, UR48, 0x3 ;  /* 0x0000003005051c11 */ /* 0x000fe2000f8e18ff */
[----:B------:R-:W-:Y:S04]  /*6630*/  UISETP.NE.AND UP0, UPT, UR51, 0x4, UPT ;  /* 0x000000043300788c */ /* 0x000fe8000bf05270 */
[----:B------:R-:W-:Y:S01]  /*6640*/  @P1 VIADD R5, R5, 0xc0 ;  /* 0x000000c005051836 */ /* 0x000fe20000000000 */
[----:B------:R-:W-:Y:S04]  /*6650*/  USEL UR51, UR51, URZ, UP0 ;  /* 0x000000ff33337287 */ /* 0x000fe80008000000 */
[----:B------:R-:W-:Y:S04]  /*6660*/  @P1 PRMT R0, R0, 0x654, R5 ;  /* 0x0000065400001816 */ /* 0x000fe80000000005 */
[----:B------:R2:W-:Y:S04]  /*6670*/  @P1 SYNCS.ARRIVE.TRANS64.RED.A1T0 RZ, [R0+URZ], RZ ;  /* 0x000000ff00ff19a7 */ /* 0x0005e800081004ff */
.L_x_97:
[----:B------:R-:W4:Y:S01]  /*6680*/  @P1 SYNCS.PHASECHK.TRANS64.TRYWAIT P0, [R3+URZ+0xa0], R4 ;  /* 0x0000a004030015a7 */ /* 0x000f2200080011ff */
[----:B------:R-:W-:Y:S01]  /*6690*/  BSSY B1, `(.L_x_98) ;  /* 0x0000023000017945 */ /* 0x000fe20003800000 */
[----:B----4-:R-:W-:Y:S03]  /*66a0*/  @P1 SEL R81, RZ, 0x1, !P0 ;  /* 0x00000001ff511807 */ /* 0x010fe60004000000 */
[----:B------:R-:W-:Y:S05]  /*66b0*/  @!P1 BRA `(.L_x_99) ;  /* 0x0000000000809947 */ /* 0x000fea0003800000 */
[----:B------:R-:W-:Y:S01]  /*66c0*/  ISETP.NE.AND P0, PT, R81, RZ, PT ;  /* 0x000000ff5100720c */ /* 0x000fe20003f05270 */
[----:B------:R-:W-:Y:S01]  /*66d0*/  BSSY B0, `(.L_x_100) ;  /* 0x0000009000007945 */ /* 0x000fe20003800000 */
[----:B------:R-:W-:Y:S11]  /*66e0*/  ISETP.NE.AND P1, PT, R82, RZ, PT ;  /* 0x000000ff5200720c */ /* 0x000ff60003f25270 */
[----:B------:R-:W-:Y:S02]  /*66f0*/  @!UPT UIADD3 URZ, UPT, UPT, URZ, URZ, URZ ;  /* 0x000000fffffff290 */ /* 0x000fe4000fffe0ff */
[C---:B------:R-:W-:Y:S02]  /*6700*/  @P1 IMAD R5, R80.reuse, 0x2000, R71 ;  /* 0x0000200050051824 */ /* 0x040fe400078e0247 */
[----:B------:R-:W-:Y:S01]  /*6710*/  @P1 IMAD R4, R80, 0x2000, R78 ;  /* 0x0000200050041824 */ /* 0x000fe200078e024e */
[----:B------:R-:W-:Y:S06]  /*6720*/  @P0 BRA `(.L_x_101) ;  /* 0x00000000000c0947 */ /* 0x000fec0003800000 */
[----:B-12---:R-:W-:Y:S04]  /*6730*/  SHF.L.U32 R0, R68, 0x1f, RZ ;  /* 0x0000001f44007819 */ /* 0x006fe800000006ff */
[----:B------:R-:W1:Y:S02]  /*6740*/  SYNCS.PHASECHK.TRANS64.TRYWAIT P0, [R3+URZ+0xa0], R0 ;  /* 0x0000a000030075a7 */ /* 0x000e6400080011ff */
[----:B-1----:R-:W-:Y:S05]  /*6750*/  @!P0 BRA `(.L_x_102) ;  /* 0x0000002800d48947 */ /* 0x002fea0003800000 */
.L_x_101:
[----:B------:R-:W-:Y:S05]  /*6760*/  BSYNC B0 ;  /* 0x0000000000007941 */ /* 0x000fea0003800000 */
.L_x_100:
[----:B------:R-:W-:Y:S11]  /*6770*/  ISETP.NE.AND P0, PT, R82, RZ, PT ;  /* 0x000000ff5200720c */ /* 0x000ff60003f05270 */
[----:B------:R-:W-:Y:S02]  /*6780*/  @!UPT UIADD3 URZ, UPT, UPT, URZ, URZ, URZ ;  /* 0x000000fffffff290 */ /* 0x000fe4000fffe0ff */
[----:B------:R4:W3:Y:S01]  /*6790*/  @P0 LDS R35, [R5] ;  /* 0x0000000005230984 */ /* 0x0008e20000000800 */
[C---:B-12---:R-:W-:Y:S01]  /*67a0*/  @P0 IMAD R0, R80.reuse, 0x2000, R69 ;  /* 0x0000200050000824 */ /* 0x046fe200078e0245 */
[C---:B------:R-:W-:Y:S01]  /*67b0*/  @P0 LEA R3, R80.reuse, R74, 0xd ;  /* 0x0000004a50030211 */ /* 0x040fe200078e68ff */
[----:B------:R-:W-:Y:S01]  /*67c0*/  VIADD R80, R80, 0x1 ;  /* 0x0000000150507836 */ /* 0x000fe20000000000 */
[----:B------:R4:W1:Y:S04]  /*67d0*/  @P0 LDS R39, [R5+0x200] ;  /* 0x0002000005270984 */ /* 0x0008680000000800 */
[----:B------:R4:W2:Y:S04]  /*67e0*/  @P0 LDS R43, [R5+0x400] ;  /* 0x00040000052b0984 */ /* 0x0008a80000000800 */
[----:B------:R4:W1:Y:S04]  /*67f0*/  @P0 LDS R47, [R5+0x600] ;  /* 0x00060000052f0984 */ /* 0x0008680000000800 */
[----:B------:R4:W1:Y:S04]  /*6800*/  @P0 LDS R36, [R4] ;  /* 0x0000000004240984 */ /* 0x0008680000000800 */
[----:B------:R4:W1:Y:S04]  /*6810*/  @P0 LDS R40, [R4+0x200] ;  /* 0x0002000004280984 */ /* 0x0008680000000800 */
[----:B------:R4:W1:Y:S04]  /*6820*/  @P0 LDS R44, [R4+0x400] ;  /* 0x00040000042c0984 */ /* 0x0008680000000800 */
        /* <DEDUP_REMOVED lines=8> */
[----:B--23--:R4:W1:Y:S02]  /*68b0*/  @P0 LDS R50, [R3+0x600] ;  /* 0x0006000003320984 */ /* 0x00c8640000000800 */
.L_x_99:
[----:B------:R-:W-:Y:S05]  /*68c0*/  BSYNC B1 ;  /* 0x0000000000017941 */ /* 0x000fea0003800000 */
.L_x_98:
[----:B-12-4-:R-:W-:Y:S05]  /*68d0*/  VIADD R0, R33, 0x10 ;  /* 0x0000001021007836 */ /* 0x016fea0000000000 */
[----:B------:R-:W-:Y:S04]  /*68e0*/  SHF.R.U32.HI R0, RZ, 0x15, R0 ;  /* 0x00000015ff007819 */ /* 0x000fe80000011600 */
[----:B------:R-:W-:Y:S11]  /*68f0*/  LOP3.LUT P0, RZ, R0, 0x3, R63, 0x48, !PT ;  /* 0x0000000300ff7812 */ /* 0x000ff6000780483f */
[----:B------:R-:W-:Y:S02]  /*6900*/  @!UPT UIADD3 URZ, UPT, UPT, URZ, URZ, URZ ;  /* 0x000000fffffff290 */ /* 0x000fe4000fffe0ff */
[----:B------:R-:W-:Y:S05]  /*6910*/  @!P0 BRA `(.L_x_103) ;  /* 0x0000000000408947 */ /* 0x000fea0003800000 */
[----:B------:R-:W1:Y:S01]  /*6920*/  LDCU.64 UR8, c[0x4][0x70] ;  /* 0x01000e00ff0877ac */ /* 0x000e620008000a00 */
[----:B------:R-:W-:Y:S01]  /*6930*/  MOV R15, 0x0 ;  /* 0x00000000000f7802 */ /* 0x000fe20000000f00 */
[----:B------:R-:W-:Y:S02]  /*6940*/  HFMA2 R12, -RZ, RZ, 0, 5.9604644775390625e-08 ;  /* 0x00000001ff0c7431 */ /* 0x000fe400000001ff */
[----:B------:R-:W-:Y:S02]  /*6950*/  IMAD.MOV.U32 R8, RZ, RZ, 0x192 ;  /* 0x00000192ff087424 */ /* 0x000fe400078e00ff */
[----:B------:R-:W-:Y:S01]  /*6960*/  IMAD.MOV.U32 R13, RZ, RZ, RZ ;  /* 0x000000ffff0d7224 */ /* 0x000fe200078e00ff */
[----:B------:R-:W2:Y:S01]  /*6970*/  LDCU.64 UR6, c[0x4][0x78] ;  /* 0x01000f00ff0677ac */ /* 0x000ea20008000a00 */
[----:B------:R-:W4:Y:S01]  /*6980*/  LDC.64 R14, c[0x4][R15] ;  /* 0x010000000f0e7b82 */ /* 0x000f220000000a00 */
[----:B------:R-:W5:Y:S01]  /*6990*/  LDCU.64 UR4, c[0x4][0x10] ;  /* 0x01000200ff0477ac */ /* 0x000f620008000a00 */
[----:B-1----:R-:W-:Y:S01]  /*69a0*/  MOV R5, UR9 ;  /* 0x0000000900057c02 */ /* 0x002fe20008000f00 */
[----:B------:R-:W-:Y:S01]  /*69b0*/  IMAD.U32 R4, RZ, RZ, UR8 ;  /* 0x00000008ff047e24 */ /* 0x000fe2000f8e00ff */
[----:B--2---:R-:W-:Y:S01]  /*69c0*/  MOV R7, UR7 ;  /* 0x0000000700077c02 */ /* 0x004fe20008000f00 */
[----:B------:R-:W-:Y:S01]  /*69d0*/  IMAD.U32 R6, RZ, RZ, UR6 ;  /* 0x00000006ff067e24 */ /* 0x000fe2000f8e00ff */
[----:B-----5:R-:W-:Y:S01]  /*69e0*/  MOV R11, UR5 ;  /* 0x00000005000b7c02 */ /* 0x020fe20008000f00 */
[----:B------:R-:W-:Y:S02]  /*69f0*/  IMAD.U32 R10, RZ, RZ, UR4 ;  /* 0x00000004ff0a7e24 */ /* 0x000fe4000f8e00ff */
[----:B------:R-:W-:Y:S07]  /*6a00*/  LEPC R20, `(.L_x_103) ;  /* 0x000000001014794e */ /* 0x000fee0000000000 */
[----:B---34-:R-:W-:Y:S05]  /*6a10*/  CALL.ABS.NOINC R14 ;  /* 0x000000000e007343 */ /* 0x018fea0003c00000 */
.L_x_103:
[----:B------:R-:W-:Y:S05]  /*6a20*/  WARPSYNC.ALL ;  /* 0x0000000000007948 */ /* 0x000fea0003800000 */
[----:B------:R-:W-:Y:S01]  /*6a30*/  R2UR UR4, R33 ;  /* 0x00000000210472ca */ /* 0x000fe200000e0000 */
[----:B------:R-:W-:Y:S01]  /*6a40*/  BSSY.RECONVERGENT B0, `(.L_x_104) ;  /* 0x000005b000007945 */ /* 0x000fe20003800200 */
[----:B------:R-:W-:Y:S02]  /*6a50*/  ISETP.NE.AND P6, PT, R77, RZ, PT ;  /* 0x000000ff4d00720c */ /* 0x000fe40003fc5270 */
[----:B------:R-:W-:Y:S02]  /*6a60*/  ISETP.NE.AND P0, PT, R72, RZ, PT ;  /* 0x000000ff4800720c */ /* 0x000fe40003f05270 */
[----:B------:R-:W-:Y:S02]  /*6a70*/  MOV R3, UR51 ;  /* 0x0000003300037c02 */ /* 0x000fe40008000f00 */
[----:B------:R-:W-:Y:S05]  /*6a80*/  MOV R0, UR37 ;  /* 0x0000002500007c02 */ /* 0x000fea0008000f00 */
[----:B------:R-:W1:Y:S02]  /*6a90*/  LDTM.x16 R4, tmem[UR4+0x10] ;  /* 0x00001004000479ee */ /* 0x000e640008240000 */
[----:B------:R-:W-:Y:S02]  /*6aa0*/  @P6 LEA R3, R3, UR48, 0x3 ;  /* 0x0000003003036c11 */ /* 0x000fe4000f8e18ff */
[----:B------:R-:W-:Y:S02]  /*6ab0*/  @P6 SHF.L.U32 R20, R68, 0x1f, RZ ;  /* 0x0000001f44146819 */ /* 0x000fe400000006ff */
[----:B------:R-:W-:Y:S04]  /*6ac0*/  @P6 IADD3 R3, PT, PT, R3, 0xc0, RZ ;  /* 0x000000c003036810 */ /* 0x000fe80007ffe0ff */
[----:B------:R-:W-:Y:S02]  /*6ad0*/  @P6 PRMT R0, R0, 0x654, R3 ;  /* 0x0000065400006816 */ /* 0x000fe40000000003 */
[----:B------:R-:W-:Y:S01]  /*6ae0*/  LEA R3, R80, UR48, 0x3 ;  /* 0x0000003050037c11 */ /* 0x000fe2000f8e18ff */
[C---:B-1----:R-:W-:Y:S02]  /*6af0*/  IMAD R4, R32.reuse, R4, RZ ;  /* 0x0000000420047224 */ /* 0x042fe400078e02ff */
[----:B------:R-:W-:Y:S02]  /*6b00*/  IMAD R5, R32, R5, RZ ;  /* 0x0000000520057224 */ /* 0x000fe400078e02ff */
[-C--:B------:R-:W-:Y:S02]  /*6b10*/  IMAD R4, R35, R34.reuse, R4 ;  /* 0x0000002223047224 */ /* 0x080fe400078e0204 */
        /* <DEDUP_REMOVED lines=50> */
[----:B--2---:R-:W2:Y:S02]  /*6e40*/  FENCE.VIEW.ASYNC.S ;  /* 0x00000000000073c6 */ /* 0x004ea40000000000 */
[----:B--2---:R-:W-:Y:S06]  /*6e50*/  BAR.SYNC.DEFER_BLOCKING 0x1, 0x80 ;  /* 0x0042000000007b1d */ /* 0x004fec0000010000 */
[----:B------:R-:W-:Y:S05]  /*6e60*/  @P0 BRA `(.L_x_105) ;  /* 0x0000000000600947 */ /* 0x000fea0003800000 */
[----:B------:R-:W-:Y:S02]  /*6e70*/  UIADD3 UR20, UP0, UPT, UR52, 0x880, URZ ;  /* 0x0000088034147890 */ /* 0x000fe4000ff1e0ff */
[----:B------:R-:W-:Y:S02]  /*6e80*/  UIADD3 UR14, UPT, UPT, UR42, 0x10, URZ ;  /* 0x000000102a0e7890 */ /* 0x000fe4000fffe0ff */
[----:B------:R-:W-:Y:S02]  /*6e90*/  UIADD3 UR12, UPT, UPT, UR48, 0x2200, URZ ;  /* 0x00002200300c7890 */ /* 0x000fe4000fffe0ff */
[----:B------:R-:W-:Y:S01]  /*6ea0*/  UIADD3.X UR21, UPT, UPT, URZ, UR53, URZ, UP0, !UPT ;  /* 0x00000035ff157290 */ /* 0x000fe200087fe4ff */
[----:B------:R-:W-:Y:S01]  /*6eb0*/  UMOV UR13, UR41 ;  /* 0x00000029000d7c82 */ /* 0x000fe20008000000 */
[----:B------:R-:W-:Y:S01]  /*6ec0*/  UMOV UR15, UR36 ;  /* 0x00000024000f7c82 */ /* 0x000fe20008000000 */
[----:B------:R-:W-:Y:S02]  /*6ed0*/  UIADD3 UR17, UPT, UPT, UR41, 0x20, URZ ;  /* 0x0000002029117890 */ /* 0x000fe4000fffe0ff */
[----:B------:R-:W-:Y:S01]  /*6ee0*/  UIADD3 UR16, UPT, UPT, UR48, 0x2a00, URZ ;  /* 0x00002a0030107890 */ /* 0x000fe2000fffe0ff */
[----:B------:R-:W-:Y:S03]  /*6ef0*/  UMOV UR19, UR36 ;  /* 0x0000002400137c82 */ /* 0x000fe60008000000 */
[----:B------:R2:W-:Y:S01]  /*6f00*/  UTMASTG.3D [UR12], [UR20] ;  /* 0x0000000c140073b5 */ /* 0x0005e20008010000 */
[----:B------:R-:W-:Y:S01]  /*6f10*/  UMOV UR18, UR14 ;  /* 0x0000000e00127c82 */ /* 0x000fe20008000000 */
[----:B------:R-:W-:Y:S02]  /*6f20*/  UIADD3 UR9, UPT, UPT, UR41, 0x40, URZ ;  /* 0x0000004029097890 */ /* 0x000fe4000fffe0ff */
[----:B------:R-:W-:Y:S01]  /*6f30*/  UIADD3 UR8, UPT, UPT, UR48, 0x3200, URZ ;  /* 0x0000320030087890 */ /* 0x000fe2000fffe0ff */
[----:B------:R-:W-:Y:S01]  /*6f40*/  UMOV UR11, UR36 ;  /* 0x00000024000b7c82 */ /* 0x000fe20008000000 */
[----:B------:R-:W-:Y:S01]  /*6f50*/  UMOV UR10, UR14 ;  /* 0x0000000e000a7c82 */ /* 0x000fe20008000000 */
[----:B------:R2:W-:Y:S01]  /*6f60*/  UTMASTG.3D [UR16], [UR20] ;  /* 0x00000010140073b5 */ /* 0x0005e20008010000 */
[----:B------:R-:W-:Y:S02]  /*6f70*/  UIADD3 UR5, UPT, UPT, UR41, 0x60, URZ ;  /* 0x0000006029057890 */ /* 0x000fe4000fffe0ff */
[----:B------:R-:W-:Y:S01]  /*6f80*/  UIADD3 UR4, UPT, UPT, UR48, 0x3a00, URZ ;  /* 0x00003a0030047890 */ /* 0x000fe2000fffe0ff */
[----:B------:R-:W-:Y:S01]  /*6f90*/  UMOV UR7, UR36 ;  /* 0x0000002400077c82 */ /* 0x000fe20008000000 */
[----:B------:R-:W-:Y:S01]  /*6fa0*/  UMOV UR6, UR14 ;  /* 0x0000000e00067c82 */ /* 0x000fe20008000000 */
[----:B------:R2:W-:Y:S06]  /*6fb0*/  UTMASTG.3D [UR8], [UR20] ;  /* 0x00000008140073b5 */ /* 0x0005ec0008010000 */
[----:B------:R2:W-:Y:S01]  /*6fc0*/  UTMASTG.3D [UR4], [UR20] ;  /* 0x00000004140073b5 */ /* 0x0005e20008010000 */
[----:B------:R0:W-:Y:S01]  /*6fd0*/  UTMACMDFLUSH ;  /* 0x00000000000079b7 */ /* 0x0001e20000000000 */
[----:B--2---:R-:W-:Y:S04]  /*6fe0*/  DEPBAR.LE SB0, 0x1 ;  /* 0x000080400000791a */ /* 0x004fe80000000000 */
.L_x_105:
[----:B------:R-:W-:Y:S05]  /*6ff0*/  BSYNC.RECONVERGENT B0 ;  /* 0x0000000000007941 */ /* 0x000fea0003800200 */
.L_x_104:
[----:B------:R-:W-:Y:S01]  /*7000*/  BAR.SYNC.DEFER_BLOCKING 0x1, 0x80 ;  /* 0x0042000000007b1d */ /* 0x000fe20000010000 */
[----:B------:R-:W-:Y:S04]  /*7010*/  UIADD3 UR40, UPT, UPT, UR51, 0x1, URZ ;  /* 0x0000000133287890 */ /* 0x000fe8000fffe0ff */
[----:B------:R-:W-:Y:S04]  /*7020*/  UISETP.NE.AND UP0, UPT, UR40, 0x4, UPT ;  /* 0x000000042800788c */ /* 0x000fe8000bf05270 */
[----:B------:R-:W-:Y:S01]  /*7030*/  USEL UR40, UR40, URZ, UP0 ;  /* 0x000000ff28287287 */ /* 0x000fe20008000000 */
[----:B------:R2:W-:Y:S01]  /*7040*/  @P6 SYNCS.ARRIVE.TRANS64.RED.A1T0 RZ, [R0+URZ], RZ ;  /* 0x000000ff00ff69a7 */ /* 0x0005e200081004ff */
[----:B------:R-:W-:Y:S01]  /*7050*/  BSSY B1, `(.L_x_106) ;  /* 0x0000024000017945 */ /* 0x000fe20003800000 */
[----:B------:R-:W4:Y:S02]  /*7060*/  @P6 SYNCS.PHASECHK.TRANS64.TRYWAIT P0, [R3+URZ+0xa0], R20 ;  /* 0x0000a014030065a7 */ /* 0x000f2400080011ff */
[----:B----4-:R-:W-:Y:S01]  /*7070*/  @P6 SEL R81, RZ, 0x1, !P0 ;  /* 0x00000001ff516807 */ /* 0x010fe20004000000 */
[----:B--2---:R-:W-:Y:S06]  /*7080*/  @!P6 BRA `(.L_x_107) ;  /* 0x000000000080e947 */ /* 0x004fec0003800000 */
[----:B------:R-:W-:Y:S01]  /*7090*/  ISETP.NE.AND P0, PT, R81, RZ, PT ;  /* 0x000000ff5100720c */ /* 0x000fe20003f05270 */
[----:B------:R-:W-:Y:S01]  /*70a0*/  BSSY B0, `(.L_x_108) ;  /* 0x0000009000007945 */ /* 0x000fe20003800000 */
[----:B------:R-:W-:Y:S11]  /*70b0*/  ISETP.NE.AND P1, PT, R82, RZ, PT ;  /* 0x000000ff5200720c */ /* 0x000ff60003f25270 */
[----:B------:R-:W-:Y:S02]  /*70c0*/  @!UPT UIADD3 URZ, UPT, UPT, URZ, URZ, URZ ;  /* 0x000000fffffff290 */ /* 0x000fe4000fffe0ff */
[C---:B-1----:R-:W-:Y:S02]  /*70d0*/  @P1 IMAD R4, R80.reuse, 0x2000, R71 ;  /* 0x0000200050041824 */ /* 0x042fe400078e0247 */
[----:B------:R-:W-:Y:S01]  /*70e0*/  @P1 IMAD R0, R80, 0x2000, R78 ;  /* 0x0000200050001824 */ /* 0x000fe200078e024e */
[----:B------:R-:W-:Y:S06]  /*70f0*/  @P0 BRA `(.L_x_109) ;  /* 0x00000000000c0947 */ /* 0x000fec0003800000 */
[----:B------:R-:W-:Y:S04]  /*7100*/  SHF.L.U32 R6, R68, 0x1f, RZ ;  /* 0x0000001f44067819 */ /* 0x000fe800000006ff */
[----:B------:R-:W1:Y:S02]  /*7110*/  SYNCS.PHASECHK.TRANS64.TRYWAIT P0, [R3+URZ+0xa0], R6 ;  /* 0x0000a006030075a7 */ /* 0x000e6400080011ff */
[----:B-1----:R-:W-:Y:S05]  /*7120*/  @!P0 BRA `(.L_x_110) ;  /* 0x0000002000748947 */ /* 0x002fea0003800000 */
.L_x_109:
[----:B------:R-:W-:Y:S05]  /*7130*/  BSYNC B0 ;  /* 0x0000000000007941 */ /* 0x000fea0003800000 */
.L_x_108:
[----:B------:R-:W-:Y:S11]  /*7140*/  ISETP.NE.AND P0, PT, R82, RZ, PT ;  /* 0x000000ff5200720c */ /* 0x000ff60003f05270 */
[----:B------:R-:W-:Y:S02]  /*7150*/  @!UPT UIADD3 URZ, UPT, UPT, URZ, URZ, URZ ;  /* 0x000000fffffff290 */ /* 0x000fe4000fffe0ff */
[----:B------:R2:W4:Y:S01]  /*7160*/  @P0 LDS R35, [R4] ;  /* 0x0000000004230984 */ /* 0x0005220000000800 */
[C---:B-1----:R-:W-:Y:S01]  /*7170*/  @P0 IMAD R3, R80.reuse, 0x2000, R69 ;  /* 0x0000200050030824 */ /* 0x042fe200078e0245 */
[C---:B------:R-:W-:Y:S01]  /*7180*/  @P0 LEA R5, R80.reuse, R74, 0xd ;  /* 0x0000004a50050211 */ /* 0x040fe200078e68ff */
[----:B------:R-:W-:Y:S01]  /*7190*/  VIADD R80, R80, 0x1 ;  /* 0x0000000150507836 */ /* 0x000fe20000000000 */
        /* <DEDUP_REMOVED lines=14> */
[----:B----4-:R2:W1:Y:S02]  /*7280*/  @P0 LDS R50, [R5+0x600] ;  /* 0x0006000005320984 */ /* 0x0104640000000800 */
.L_x_107:
[----:B------:R-:W-:Y:S05]  /*7290*/  BSYNC B1 ;  /* 0x0000000000017941 */ /* 0x000fea0003800000 */
.L_x_106:
[----:B--2---:R-:W-:Y:S05]  /*72a0*/  VIADD R0, R33, 0x20 ;  /* 0x0000002021007836 */ /* 0x004fea0000000000 */
[----:B------:R-:W-:Y:S04]  /*72b0*/  SHF.R.U32.HI R0, RZ, 0x15, R0 ;  /* 0x00000015ff007819 */ /* 0x000fe80000011600 */
[----:B------:R-:W-:Y:S11]  /*72c0*/  LOP3.LUT P0, RZ, R0, 0x3, R63, 0x48, !PT ;  /* 0x0000000300ff7812 */ /* 0x000ff6000780483f */
[----:B------:R-:W-:Y:S02]  /*72d0*/  @!UPT UIADD3 URZ, UPT, UPT, URZ, URZ, URZ ;  /* 0x000000fffffff290 */ /* 0x000fe4000fffe0ff */
[----:B------:R-:W-:Y:S05]  /*72e0*/  @!P0 BRA `(.L_x_111) ;  /* 0x0000000000408947 */ /* 0x000fea0003800000 */
[----:B------:R-:W2:Y:S01]  /*72f0*/  LDCU.64 UR8, c[0x4][0x70] ;  /* 0x01000e00ff0877ac */ /* 0x000ea20008000a00 */
[----:B-1----:R-:W-:Y:S01]  /*7300*/  MOV R15, 0x0 ;  /* 0x00000000000f7802 */ /* 0x002fe20000000f00 */
[----:B------:R-:W-:Y:S02]  /*7310*/  HFMA2 R12, -RZ, RZ, 0, 5.9604644775390625e-08 ;  /* 0x00000001ff0c7431 */ /* 0x000fe400000001ff */
[----:B------:R-:W-:Y:S02]  /*7320*/  IMAD.MOV.U32 R8, RZ, RZ, 0x192 ;  /* 0x00000192ff087424 */ /* 0x000fe400078e00ff */
[----:B------:R-:W-:Y:S01]  /*7330*/  IMAD.MOV.U32 R13, RZ, RZ, RZ ;  /* 0x000000ffff0d7224 */ /* 0x000fe200078e00ff */
[----:B------:R-:W1:Y:S01]  /*7340*/  LDCU.64 UR6, c[0x4][0x78] ;  /* 0x01000f00ff0677ac */ /* 0x000e620008000a00 */
[----:B------:R-:W4:Y:S01]  /*7350*/  LDC.64 R14, c[0x4][R15] ;  /* 0x010000000f0e7b82 */ /* 0x000f220000000a00 */
[----:B------:R-:W5:Y:S01]  /*7360*/  LDCU.64 UR4, c[0x4][0x10] ;  /* 0x01000200ff0477ac */ /* 0x000f620008000a00 */
[----:B--2---:R-:W-:Y:S01]  /*7370*/  MOV R5, UR9 ;  /* 0x0000000900057c02 */ /* 0x004fe20008000f00 */
[----:B------:R-:W-:Y:S01]  /*7380*/  IMAD.U32 R4, RZ, RZ, UR8 ;  /* 0x00000008ff047e24 */ /* 0x000fe2000f8e00ff */
[----:B-1----:R-:W-:Y:S01]  /*7390*/  MOV R7, UR7 ;  /* 0x0000000700077c02 */ /* 0x002fe20008000f00 */
[----:B------:R-:W-:Y:S01]  /*73a0*/  IMAD.U32 R6, RZ, RZ, UR6 ;  /* 0x00000006ff067e24 */ /* 0x000fe2000f8e00ff */
[----:B-----5:R-:W-:Y:S01]  /*73b0*/  MOV R11, UR5 ;  /* 0x00000005000b7c02 */ /* 0x020fe20008000f00 */
[----:B------:R-:W-:Y:S02]  /*73c0*/  IMAD.U32 R10, RZ, RZ, UR4 ;  /* 0x00000004ff0a7e24 */ /* 0x000fe4000f8e00ff */
[----:B------:R-:W-:Y:S07]  /*73d0*/  LEPC R20, `(.L_x_111) ;  /* 0x000000001014794e */ /* 0x000fee0000000000 */
[----:B---34-:R-:W-:Y:S05]  /*73e0*/  CALL.ABS.NOINC R14 ;  /* 0x000000000e007343 */ /* 0x018fea0003c00000 */
.L_x_111:
[----:B------:R-:W-:Y:S05]  /*73f0*/  WARPSYNC.ALL ;  /* 0x0000000000007948 */ /* 0x000fea0003800000 */
[----:B------:R-:W-:Y:S01]  /*7400*/  R2UR UR4, R33 ;  /* 0x00000000210472ca */ /* 0x000fe200000e0000 */
[----:B------:R-:W-:Y:S01]  /*7410*/  BSSY.RECONVERGENT B0, `(.L_x_112) ;  /* 0x000005b000007945 */ /* 0x000fe20003800200 */
[----:B------:R-:W-:Y:S02]  /*7420*/  ISETP.NE.AND P6, PT, R77, RZ, PT ;  /* 0x000000ff4d00720c */ /* 0x000fe40003fc5270 */
[----:B------:R-:W-:Y:S02]  /*7430*/  ISETP.NE.AND P0, PT, R72, RZ, PT ;  /* 0x000000ff4800720c */ /* 0x000fe40003f05270 */
[----:B------:R-:W-:Y:S02]  /*7440*/  MOV R3, UR40 ;  /* 0x0000002800037c02 */ /* 0x000fe40008000f00 */
[----:B------:R-:W-:Y:S02]  /*7450*/  MOV R0, UR37 ;  /* 0x0000002500007c02 */ /* 0x000fe40008000f00 */
[----:B------:R-:W-:Y:S03]  /*7460*/  LEA R20, R80, UR48, 0x3 ;  /* 0x0000003050147c11 */ /* 0x000fe6000f8e18ff */
[----:B-1----:R-:W1:Y:S02]  /*7470*/  LDTM.x16 R4, tmem[UR4+0x20] ;  /* 0x00002004000479ee */ /* 0x002e640008240000 */
[----:B------:R-:W-:Y:S04]  /*7480*/  @P6 LEA R3, R3, UR48, 0x3 ;  /* 0x0000003003036c11 */ /* 0x000fe8000f8e18ff */
[----:B------:R-:W-:Y:S04]  /*7490*/  @P6 IADD3 R3, PT, PT, R3, 0xc0, RZ ;  /* 0x000000c003036810 */ /* 0x000fe80007ffe0ff */
[----:B------:R-:W-:Y:S02]  /*74a0*/  @P6 PRMT R0, R0, 0x654, R3 ;  /* 0x0000065400006816 */ /* 0x000fe40000000003 */
[----:B------:R-:W-:Y:S01]  /*74b0*/  @P6 SHF.L.U32 R3, R68, 0x1f, RZ ;  /* 0x0000001f44036819 */ /* 0x000fe200000006ff */
        /* <DEDUP_REMOVED lines=80> */
.L_x_113:
[----:B------:R-:W-:Y:S05]  /*79c0*/  BSYNC.RECONVERGENT B0 ;  /* 0x0000000000007941 */ /* 0x000fea0003800200 */
.L_x_112:
        /* <DEDUP_REMOVED lines=19> */
.L_x_117:
[----:B------:R-:W-:Y:S05]  /*7b00*/  BSYNC B0 ;  /* 0x0000000000007941 */ /* 0x000fea0003800000 */
.L_x_116:
[----:B------:R-:W-:Y:S11]  /*7b10*/  ISETP.NE.AND P0, PT, R82, RZ, PT ;  /* 0x000000ff5200720c */ /* 0x000ff60003f05270 */
[----:B------:R-:W-:Y:S02]  /*7b20*/  @!UPT UIADD3 URZ, UPT, UPT, URZ, URZ, URZ ;  /* 0x000000fffffff290 */ /* 0x000fe4000fffe0ff */
[----:B------:R2:W4:Y:S01]  /*7b30*/  @P0 LDS R35, [R4] ;  /* 0x0000000004230984 */ /* 0x0005220000000800 */
[C---:B-1----:R-:W-:Y:S01]  /*7b40*/  @P0 IMAD R3, R80.reuse, 0x2000, R69 ;  /* 0x0000200050030824 */ /* 0x042fe200078e0245 */
[----:B------:R-:W-:Y:S02]  /*7b50*/  @P0 LEA R80, R80, R74, 0xd ;  /* 0x0000004a50500211 */ /* 0x000fe400078e68ff */
        /* <DEDUP_REMOVED lines=15> */
.L_x_115:
[----:B------:R-:W-:Y:S05]  /*7c50*/  BSYNC B1 ;  /* 0x0000000000017941 */ /* 0x000fea0003800000 */
.L_x_114:
        /* <DEDUP_REMOVED lines=21> */
.L_x_119:
[----:B------:R-:W-:Y:S01]  /*7db0*/  ISETP.NE.AND P0, PT, R72, RZ, PT ;  /* 0x000000ff4800720c */ /* 0x000fe20003f05270 */
[----:B------:R-:W-:Y:S05]  /*7dc0*/  WARPSYNC.ALL ;  /* 0x0000000000007948 */ /* 0x000fea0003800000 */
[----:B------:R-:W-:Y:S01]  /*7dd0*/  R2UR UR4, R33 ;  /* 0x00000000210472ca */ /* 0x000fe200000e0000 */
[----:B------:R-:W-:Y:S01]  /*7de0*/  BSSY.RECONVERGENT B0, `(.L_x_120) ;  /* 0x0000057000007945 */ /* 0x000fe20003800200 */
[----:B------:R-:W-:Y:S11]  /*7df0*/  R2UR UR5, R79 ;  /* 0x000000004f0572ca */ /* 0x000ff600000e0000 */
[----:B-1----:R-:W1:Y:S01]  /*7e00*/  LDTM.x16 R4, tmem[UR4+0x30] ;  /* 0x00003004000479ee */ /* 0x002e620008240000 */
[----:B------:R-:W-:Y:S01]  /*7e10*/  NOP ;  /* 0x0000000000007918 */ /* 0x000fe20000000000 */
[----:B------:R-:W-:Y:S04]  /*7e20*/  UIADD3 UR5, UPT, UPT, UR5, 0x120, URZ ;  /* 0x0000012005057890 */ /* 0x000fe8000fffe0ff */
[----:B------:R-:W-:Y:S09]  /*7e30*/  UPRMT UR5, UR37, 0x654, UR5 ;  /* 0x0000065425057896 */ /* 0x000ff20008000005 */
[----:B-1----:R-:W-:Y:S01]  /*7e40*/  SYNCS.ARRIVE.TRANS64.RED.A1T0 RZ, [UR5], RZ ;  /* 0x000000ffffff79a7 */ /* 0x002fe20008100405 */
[C---:B------:R-:W-:Y:S02]  /*7e50*/  IMAD R4, R32.reuse, R4, RZ ;  /* 0x0000000420047224 */ /* 0x040fe400078e02ff */
        /* <DEDUP_REMOVED lines=79> */
.L_x_121:
[----:B------:R-:W-:Y:S05]  /*8350*/  BSYNC.RECONVERGENT B0 ;  /* 0x0000000000007941 */ /* 0x000fea0003800200 */
.L_x_120:
[----:B------:R-:W-:Y:S01]  /*8360*/  BAR.SYNC.DEFER_BLOCKING 0x1, 0x80 ;  /* 0x0042000000007b1d */ /* 0x000fe20000010000 */
[----:B------:R-:W-:Y:S01]  /*8370*/  UISETP.NE.AND UP0, UPT, UR49, -0x4, UPT ;  /* 0xfffffffc3100788c */ /* 0x000fe2000bf05270 */
[----:B------:R-:W-:Y:S08]  /*8380*/  IADD3 R0, PT, PT, R30, 0x1, RZ ;  /* 0x000000011e007810 */ /* 0x000ff00007ffe0ff */
[----:B------:R-:W-:Y:S05]  /*8390*/  BRA.U !UP0, `(.L_x_122) ;  /* 0x0000000108287547 */ /* 0x000fea000b800000 */
[----:B------:R-:W-:Y:S01]  /*83a0*/  ISETP.NE.AND P0, PT, R77, RZ, PT ;  /* 0x000000ff4d00720c */ /* 0x000fe20003f05270 */
[----:B-1----:R-:W-:Y:S01]  /*83b0*/  IMAD.U32 R4, RZ, RZ, UR51 ;  /* 0x00000033ff047e24 */ /* 0x002fe2000f8e00ff */
[----:B------:R-:W-:Y:S01]  /*83c0*/  UIADD3 UR51, UPT, UPT, UR51, 0x1, URZ ;  /* 0x0000000133337890 */ /* 0x000fe2000fffe0ff */
[----:B------:R-:W-:Y:S03]  /*83d0*/  IMAD.U32 R3, RZ, RZ, UR37 ;  /* 0x00000025ff037e24 */ /* 0x000fe6000f8e00ff */
[----:B------:R-:W-:Y:S04]  /*83e0*/  UISETP.NE.AND UP0, UPT, UR51, 0x4, UPT ;  /* 0x000000043300788c */ /* 0x000fe8000bf05270 */
[----:B------:R-:W-:Y:S03]  /*83f0*/  USEL UR51, UR51, URZ, UP0 ;  /* 0x000000ff33337287 */ /* 0x000fe60008000000 */
[----:B------:R-:W-:Y:S05]  /*8400*/  @P0 LEA R4, R4, UR48, 0x3 ;  /* 0x0000003004040c11 */ /* 0x000fea000f8e18ff */
[----:B------:R-:W-:Y:S05]  /*8410*/  @P0 VIADD R4, R4, 0xc0 ;  /* 0x000000c004040836 */ /* 0x000fea0000000000 */
[----:B------:R-:W-:Y:S04]  /*8420*/  @P0 PRMT R3, R3, 0x654, R4 ;  /* 0x0000065403030816 */ /* 0x000fe80000000004 */
[----:B------:R2:W-:Y:S03]  /*8430*/  @P0 SYNCS.ARRIVE.TRANS64.RED.A1T0 RZ, [R3+URZ], RZ ;  /* 0x000000ff03ff09a7 */ /* 0x0005e600081004ff */
.L_x_122:
[----:B------:R-:W-:Y:S01]  /*8440*/  ISETP.NE.AND P2, PT, R73, RZ, PT ;  /* 0x000000ff4900720c */ /* 0x000fe20003f45270 */
[----:B--2---:R-:W-:Y:S01]  /*8450*/  IMAD.IADD R3, R29, 0x1, R58 ;  /* 0x000000011d037824 */ /* 0x004fe200078e023a */
[----:B------:R-:W-:Y:S01]  /*8460*/  ISETP.NE.AND P0, PT, R76, 0x2, PT ;  /* 0x000000024c00780c */ /* 0x000fe20003f05270 */
[----:B------:R-:W-:Y:S01]  /*8470*/  UIADD3 UR49, UPT, UPT, UR49, 0x4, URZ ;  /* 0x0000000431317890 */ /* 0x000fe2000fffe0ff */
[----:B------:R-:W-:Y:S01]  /*8480*/  ISETP.NE.AND P1, PT, R0, 0x2, PT ;  /* 0x000000020000780c */ /* 0x000fe20003f25270 */
[----:B------:R-:W-:Y:S01]  /*8490*/  IMAD.IADD R33, R27, 0x1, R51 ;  /* 0x000000011b217824 */ /* 0x000fe200078e0233 */
[----:B------:R-:W-:Y:S02]  /*84a0*/  R2UR UR11, R3 ;  /* 0x00000000030b72ca */ /* 0x000fe400000e0000 */
[----:B------:R-:W-:Y:S02]  /*84b0*/  SEL R3, RZ, 0x1, P0 ;  /* 0x00000001ff037807 */ /* 0x000fe40000000000 */
[----:B-1----:R-:W-:Y:S02]  /*84c0*/  SEL R4, RZ, 0x1, P1 ;  /* 0x00000001ff047807 */ /* 0x002fe40000800000 */
[----:B------:R-:W-:Y:S02]  /*84d0*/  LOP3.LUT R66, R66, R3, RZ, 0x3c, !PT ;  /* 0x0000000342427212 */ /* 0x000fe400078e3cff */
[----:B------:R-:W-:Y:S02]  /*84e0*/  @P2 R2UR UR36, R65 ;  /* 0x00000000412422ca */ /* 0x000fe400000e0000 */
[----:B------:R-:W-:Y:S02]  /*84f0*/  LOP3.LUT R67, R67, R4, RZ, 0x3c, !PT ;  /* 0x0000000443437212 */ /* 0x000fe400078e3cff */
[----:B------:R-:W-:Y:S02]  /*8500*/  SEL R76, R76, RZ, P0 ;  /* 0x000000ff4c4c7207 */ /* 0x000fe40000000000 */
[----:B------:R-:W-:Y:S01]  /*8510*/  SEL R30, R0, RZ, P1 ;  /* 0x000000ff001e7207 */ /* 0x000fe20000800000 */
[----:B------:R-:W-:Y:S08]  /*8520*/  @P2 BRA `(.L_x_123) ;  /* 0xffffffc800d42947 */ /* 0x000ff0000383ffff */
[----:B------:R-:W-:-:S09]  /*8530*/  UISETP.NE.AND UP0, UPT, UR50, URZ, UPT ;  /* 0x000000ff3200728c */ /* 0x000fd2000bf05270 */
[----:B------:R-:W-:Y:S05]  /*8540*/  BRA.U !UP0, `(.L_x_124) ;  /* 0x0000000108487547 */ /* 0x000fea000b800000 */
[----:B------:R-:W1:Y:S02]  /*8550*/  LDCU.64 UR4, c[0x0][0xa90] ;  /* 0x00015200ff0477ac */ /* 0x000e640008000a00 */
[----:B-1----:R-:W-:-:S04]  /*8560*/  UISETP.NE.U32.AND UP0, UPT, UR4, URZ, UPT ;  /* 0x000000ff0400728c */ /* 0x002fc8000bf05070 */
[----:B------:R-:W-:-:S09]  /*8570*/  UISETP.NE.AND.EX UP0, UPT, UR5, URZ, UPT, UP0 ;  /* 0x000000ff0500728c */ /* 0x000fd2000bf05300 */
[----:B------:R-:W-:Y:S05]  /*8580*/  BRA.U UP0, `(.L_x_125) ;  /* 0x00000001000c7547 */ /* 0x000fea000b800000 */
[----:B------:R-:W-:-:S13]  /*8590*/  ISETP.NE.AND P0, PT, R34, RZ, PT ;  /* 0x000000ff2200720c */ /* 0x000fda0003f05270 */
[----:B------:R-:W-:Y:S05]  /*85a0*/  @!P0 EXIT ;  /* 0x000000000000894d */ /* 0x000fea0003800000 */
[----:B------:R-:W-:Y:S05]  /*85b0*/  BRA `(.L_x_124) ;  /* 0x00000000002c7947 */ /* 0x000fea0003800000 */
.L_x_125:
[----:B------:R-:W-:Y:S01]  /*85c0*/  ISETP.NE.AND P0, PT, R75, RZ, PT ;  /* 0x000000ff4b00720c */ /* 0x000fe20003f05270 */
[----:B------:R-:W-:-:S12]  /*85d0*/  BSSY.RECONVERGENT B0, `(.L_x_124) ;  /* 0x0000009000007945 */ /* 0x000fd80003800200 */
[----:B------:R-:W-:Y:S05]  /*85e0*/  @P0 BRA `(.L_x_126) ;  /* 0x0000000000140947 */ /* 0x000fea0003800000 */
[----:B------:R-:W1:Y:S02]  /*85f0*/  LDCU.64 UR4, c[0x0][0xa88] ;  /* 0x00015100ff0477ac */ /* 0x000e640008000a00 */
[----:B-1----:R-:W-:-:S04]  /*8600*/  ISETP.NE.U32.AND P0, PT, RZ, UR4, PT ;  /* 0x00000004ff007c0c */ /* 0x002fc8000bf05070 */
[----:B------:R-:W-:-:S13]  /*8610*/  ISETP.NE.AND.EX P0, PT, RZ, UR5, PT, P0 ;  /* 0x00000005ff007c0c */ /* 0x000fda000bf05300 */
[----:B------:R-:W-:Y:S05]  /*8620*/  @!P0 EXIT ;  /* 0x000000000000894d */ /* 0x000fea0003800000 */
[----:B------:R-:W-:Y:S05]  /*8630*/  BRA `(.L_x_127) ;  /* 0x0000000000087947 */ /* 0x000fea0003800000 */
.L_x_126:
[----:B------:R-:W-:-:S13]  /*8640*/  ISETP.NE.AND P0, PT, R34, RZ, PT ;  /* 0x000000ff2200720c */ /* 0x000fda0003f05270 */
[----:B------:R-:W-:Y:S05]  /*8650*/  @!P0 EXIT ;  /* 0x000000000000894d */ /* 0x000fea0003800000 */
.L_x_127:
[----:B------:R-:W-:Y:S05]  /*8660*/  BSYNC.RECONVERGENT B0 ;  /* 0x0000000000007941 */ /* 0x000fea0003800200 */
.L_x_124:
[----:B------:R-:W-:Y:S01]  /*8670*/  ULEA UR4, UR51, UR48, 0x3 ;  /* 0x0000003033047291 */ /* 0x000fe2000f8e18ff */
[----:B------:R-:W-:-:S04]  /*8680*/  DEPBAR.LE SB0, 0x0 ;  /* 0x000080000000791a */ /* 0x000fc80000000000 */
[----:B------:R-:W-:-:S04]  /*8690*/  UIADD3 UR4, UPT, UPT, UR4, 0xc0, URZ ;  /* 0x000000c004047890 */ /* 0x000fc8000fffe0ff */
[----:B------:R-:W-:-:S09]  /*86a0*/  UPRMT UR4, UR37, 0x654, UR4 ;  /* 0x0000065425047896 */ /* 0x000fd20008000004 */
[----:B------:R-:W-:Y:S01]  /*86b0*/  SYNCS.ARRIVE.TRANS64.RED.A1T0 RZ, [UR4], RZ ;  /* 0x000000ffffff79a7 */ /* 0x000fe20008100404 */
[----:B------:R-:W-:Y:S05]  /*86c0*/  EXIT ;  /* 0x000000000000794d */ /* 0x000fea0003800000 */
.L_x_20:
[----:B----4-:R4:W1:Y:S02]  /*86d0*/  SYNCS.PHASECHK.TRANS64.TRYWAIT P0, [R4+URZ+0x140], R5 ;  /* 0x00014005040075a7 */ /* 0x01086400080011ff */
[----:B-1----:R-:W-:Y:S05]  /*86e0*/  @!P0 NANOSLEEP.SYNCS 0x989680 ;  /* 0x009896800000895d */ /* 0x002fea0003900000 */
[----:B------:R-:W1:Y:S02]  /*86f0*/  @!P0 SYNCS.PHASECHK.TRANS64 P0, [R4+URZ+0x140], R5 ;  /* 0x00014005040085a7 */ /* 0x000e6400080010ff */
[----:B-1----:R-:W-:Y:S05]  /*8700*/  @!P0 BRA `(.L_x_20) ;  /* 0xfffffffc00f08947 */ /* 0x002fea000383ffff */
[----:B------:R-:W-:Y:S05]  /*8710*/  BRA `(.L_x_128) ;  /* 0xffffff8c00dc7947 */ /* 0x000fea000383ffff */
.L_x_23:
[----:B------:R-:W-:-:S07]  /*8720*/  MOV R4, UR33 ;  /* 0x0000002100047c02 */ /* 0x000fce0008000f00 */
.L_x_129:
[----:B-1----:R1:W2:Y:S02]  /*8730*/  SYNCS.PHASECHK.TRANS64.TRYWAIT P0, [R4+URZ+0x50], R7 ;  /* 0x00005007040075a7 */ /* 0x0022a400080011ff */
[----:B--2---:R-:W-:Y:S05]  /*8740*/  @!P0 NANOSLEEP.SYNCS 0x989680 ;  /* 0x009896800000895d */ /* 0x004fea0003900000 */
[----:B------:R-:W2:Y:S02]  /*8750*/  @!P0 SYNCS.PHASECHK.TRANS64 P0, [R4+URZ+0x50], R7 ;  /* 0x00005007040085a7 */ /* 0x000ea400080010ff */
[----:B--2---:R-:W-:Y:S05]  /*8760*/  @!P0 BRA `(.L_x_129) ;  /* 0xfffffffc00f08947 */ /* 0x004fea000383ffff */
[----:B------:R-:W-:Y:S05]  /*8770*/  BRA `(.L_x_22) ;  /* 0xffffff90003c7947 */ /* 0x000fea000383ffff */
.L_x_25:
[----:B-1----:R1:W2:Y:S02]  /*8780*/  SYNCS.PHASECHK.TRANS64.TRYWAIT P0, [R8+URZ+0xf0], R5 ;  /* 0x0000f005080075a7 */ /* 0x0022a400080011ff */
[----:B--2---:R-:W-:Y:S05]  /*8790*/  @!P0 NANOSLEEP.SYNCS 0x989680 ;  /* 0x009896800000895d */ /* 0x004fea0003900000 */
[----:B------:R-:W2:Y:S02]  /*87a0*/  @!P0 SYNCS.PHASECHK.TRANS64 P0, [R8+URZ+0xf0], R5 ;  /* 0x0000f005080085a7 */ /* 0x000ea400080010ff */
[----:B--2---:R-:W-:Y:S05]  /*87b0*/  @!P0 BRA `(.L_x_25) ;  /* 0xfffffffc00f08947 */ /* 0x004fea000383ffff */
[----:B------:R-:W-:Y:S05]  /*87c0*/  BRA `(.L_x_130) ;  /* 0xffffff9000b87947 */ /* 0x000fea000383ffff */
.L_x_29:
[----:B------:R-:W-:-:S07]  /*87d0*/  MOV R0, UR4 ;  /* 0x0000000400007c02 */ /* 0x000fce0008000f00 */
.L_x_131:
[----:B-1----:R1:W2:Y:S02]  /*87e0*/  SYNCS.PHASECHK.TRANS64.TRYWAIT P0, [R0+URZ], R3 ;  /* 0x00000003000075a7 */ /* 0x0022a400080011ff */
[----:B--2---:R-:W-:Y:S05]  /*87f0*/  @!P0 NANOSLEEP.SYNCS 0x989680 ;  /* 0x009896800000895d */ /* 0x004fea0003900000 */
[----:B------:R-:W2:Y:S02]  /*8800*/  @!P0 SYNCS.PHASECHK.TRANS64 P0, [R0+URZ], R3 ;  /* 0x00000003000085a7 */ /* 0x000ea400080010ff */
[----:B--2---:R-:W-:Y:S05]  /*8810*/  @!P0 BRA `(.L_x_131) ;  /* 0xfffffffc00f08947 */ /* 0x004fea000383ffff */
[----:B------:R-:W-:Y:S05]  /*8820*/  BRA `(.L_x_132) ;  /* 0xffffff98002c7947 */ /* 0x000fea000383ffff */
.L_x_30:
[----:B------:R-:W-:-:S07]  /*8830*/  MOV R0, UR4 ;  /* 0x0000000400007c02 */ /* 0x000fce0008000f00 */
.L_x_133:
[----:B-1----:R1:W2:Y:S02]  /*8840*/  SYNCS.PHASECHK.TRANS64.TRYWAIT P0, [R0+URZ], R3 ;  /* 0x00000003000075a7 */ /* 0x0022a400080011ff */
[----:B--2---:R-:W-:Y:S05]  /*8850*/  @!P0 NANOSLEEP.SYNCS 0x989680 ;  /* 0x009896800000895d */ /* 0x004fea0003900000 */
[----:B------:R-:W2:Y:S02]  /*8860*/  @!P0 SYNCS.PHASECHK.TRANS64 P0, [R0+URZ], R3 ;  /* 0x00000003000085a7 */ /* 0x000ea400080010ff */
[----:B--2---:R-:W-:Y:S05]  /*8870*/  @!P0 BRA `(.L_x_133) ;  /* 0xfffffffc00f08947 */ /* 0x004fea000383ffff */
[----:B------:R-:W-:Y:S05]  /*8880*/  BRA `(.L_x_134) ;  /* 0xffffff9800387947 */ /* 0x000fea000383ffff */
.L_x_31:
[----:B------:R-:W-:-:S07]  /*8890*/  MOV R0, UR4 ;  /* 0x0000000400007c02 */ /* 0x000fce0008000f00 */
.L_x_135:
[----:B-1----:R1:W2:Y:S02]  /*88a0*/  SYNCS.PHASECHK.TRANS64.TRYWAIT P0, [R0+URZ], R3 ;  /* 0x00000003000075a7 */ /* 0x0022a400080011ff */
[----:B--2---:R-:W-:Y:S05]  /*88b0*/  @!P0 NANOSLEEP.SYNCS 0x989680 ;  /* 0x009896800000895d */ /* 0x004fea0003900000 */
[----:B------:R-:W2:Y:S02]  /*88c0*/  @!P0 SYNCS.PHASECHK.TRANS64 P0, [R0+URZ], R3 ;  /* 0x00000003000085a7 */ /* 0x000ea400080010ff */
[----:B--2---:R-:W-:Y:S05]  /*88d0*/  @!P0 BRA `(.L_x_135) ;  /* 0xfffffffc00f08947 */ /* 0x004fea000383ffff */
[----:B------:R-:W-:Y:S05]  /*88e0*/  BRA `(.L_x_136) ;  /* 0xffffff9800447947 */ /* 0x000fea000383ffff */
.L_x_32:
[----:B------:R-:W-:-:S07]  /*88f0*/  MOV R0, UR4 ;  /* 0x0000000400007c02 */ /* 0x000fce0008000f00 */
.L_x_137:
[----:B-1----:R1:W2:Y:S02]  /*8900*/  SYNCS.PHASECHK.TRANS64.TRYWAIT P0, [R0+URZ], R3 ;  /* 0x00000003000075a7 */ /* 0x0022a400080011ff */
[----:B--2---:R-:W-:Y:S05]  /*8910*/  @!P0 NANOSLEEP.SYNCS 0x989680 ;  /* 0x009896800000895d */ /* 0x004fea0003900000 */
[----:B------:R-:W2:Y:S02]  /*8920*/  @!P0 SYNCS.PHASECHK.TRANS64 P0, [R0+URZ], R3 ;  /* 0x00000003000085a7 */ /* 0x000ea400080010ff */
[----:B--2---:R-:W-:Y:S05]  /*8930*/  @!P0 BRA `(.L_x_137) ;  /* 0xfffffffc00f08947 */ /* 0x004fea000383ffff */
[----:B------:R-:W-:Y:S05]  /*8940*/  BRA `(.L_x_138) ;  /* 0xffffff9800507947 */ /* 0x000fea000383ffff */
.L_x_33:
[----:B------:R-:W-:-:S07]  /*8950*/  MOV R0, UR4 ;  /* 0x0000000400007c02 */ /* 0x000fce0008000f00 */
.L_x_139:
[----:B-1----:R1:W2:Y:S02]  /*8960*/  SYNCS.PHASECHK.TRANS64.TRYWAIT P0, [R0+URZ], R3 ;  /* 0x00000003000075a7 */ /* 0x0022a400080011ff */
[----:B--2---:R-:W-:Y:S05]  /*8970*/  @!P0 NANOSLEEP.SYNCS 0x989680 ;  /* 0x009896800000895d */ /* 0x004fea0003900000 */
[----:B------:R-:W2:Y:S02]  /*8980*/  @!P0 SYNCS.PHASECHK.TRANS64 P0, [R0+URZ], R3 ;  /* 0x00000003000085a7 */ /* 0x000ea400080010ff */
[----:B--2---:R-:W-:Y:S05]  /*8990*/  @!P0 BRA `(.L_x_139) ;  /* 0xfffffffc00f08947 */ /* 0x004fea000383ffff */
[----:B------:R-:W-:Y:S05]  /*89a0*/  BRA `(.L_x_140) ;  /* 0xffffff98005c7947 */ /* 0x000fea000383ffff */
.L_x_34:
[----:B------:R-:W-:-:S07]  /*89b0*/  MOV R0, UR4 ;  /* 0x0000000400007c02 */ /* 0x000fce0008000f00 */
.L_x_141:
[----:B-1----:R1:W2:Y:S02]  /*89c0*/  SYNCS.PHASECHK.TRANS64.TRYWAIT P0, [R0+URZ], R3 ;  /* 0x00000003000075a7 */ /* 0x0022a400080011ff */
[----:B--2---:R-:W-:Y:S05]  /*89d0*/  @!P0 NANOSLEEP.SYNCS 0x989680 ;  /* 0x009896800000895d */ /* 0x004fea0003900000 */
[----:B------:R-:W2:Y:S02]  /*89e0*/  @!P0 SYNCS.PHASECHK.TRANS64 P0, [R0+URZ], R3 ;  /* 0x00000003000085a7 */ /* 0x000ea400080010ff */
[----:B--2---:R-:W-:Y:S05]  /*89f0*/  @!P0 BRA `(.L_x_141) ;  /* 0xfffffffc00f08947 */ /* 0x004fea000383ffff */
[----:B------:R-:W-:Y:S05]  /*8a00*/  BRA `(.L_x_142) ;  /* 0xffffff9800687947 */ /* 0x000fea000383ffff */
.L_x_35:
[----:B------:R-:W-:-:S07]  /*8a10*/  MOV R0, UR4 ;  /* 0x0000000400007c02 */ /* 0x000fce0008000f00 */
.L_x_143:
[----:B-1----:R1:W2:Y:S02]  /*8a20*/  SYNCS.PHASECHK.TRANS64.TRYWAIT P0, [R0+URZ], R3 ;  /* 0x00000003000075a7 */ /* 0x0022a400080011ff */
[----:B--2---:R-:W-:Y:S05]  /*8a30*/  @!P0 NANOSLEEP.SYNCS 0x989680 ;  /* 0x009896800000895d */ /* 0x004fea0003900000 */
[----:B------:R-:W2:Y:S02]  /*8a40*/  @!P0 SYNCS.PHASECHK.TRANS64 P0, [R0+URZ], R3 ;  /* 0x00000003000085a7 */ /* 0x000ea400080010ff */
[----:B--2---:R-:W-:Y:S05]  /*8a50*/  @!P0 BRA `(.L_x_143) ;  /* 0xfffffffc00f08947 */ /* 0x004fea000383ffff */
[----:B------:R-:W-:Y:S05]  /*8a60*/  BRA `(.L_x_144) ;  /* 0xffffff9800747947 */ /* 0x000fea000383ffff */
.L_x_36:
[----:B------:R-:W-:-:S07]  /*8a70*/  MOV R0, UR4 ;  /* 0x0000000400007c02 */ /* 0x000fce0008000f00 */
.L_x_145:
[----:B-1----:R1:W2:Y:S02]  /*8a80*/  SYNCS.PHASECHK.TRANS64.TRYWAIT P0, [R0+URZ], R3 ;  /* 0x00000003000075a7 */ /* 0x0022a400080011ff */
[----:B--2---:R-:W-:Y:S05]  /*8a90*/  @!P0 NANOSLEEP.SYNCS 0x989680 ;  /* 0x009896800000895d */ /* 0x004fea0003900000 */
[----:B------:R-:W2:Y:S02]  /*8aa0*/  @!P0 SYNCS.PHASECHK.TRANS64 P0, [R0+URZ], R3 ;  /* 0x00000003000085a7 */ /* 0x000ea400080010ff */
[----:B--2---:R-:W-:Y:S05]  /*8ab0*/  @!P0 BRA `(.L_x_145) ;  /* 0xfffffffc00f08947 */ /* 0x004fea000383ffff */
[----:B------:R-:W-:Y:S05]  /*8ac0*/  BRA `(.L_x_146) ;  /* 0xffffff9800807947 */ /* 0x000fea000383ffff */
.L_x_37:
[----:B------:R-:W-:-:S07]  /*8ad0*/  MOV R0, UR4 ;  /* 0x0000000400007c02 */ /* 0x000fce0008000f00 */
.L_x_147:
[----:B-1----:R1:W2:Y:S02]  /*8ae0*/  SYNCS.PHASECHK.TRANS64.TRYWAIT P0, [R0+URZ], R3 ;  /* 0x00000003000075a7 */ /* 0x0022a400080011ff */
[----:B--2---:R-:W-:Y:S05]  /*8af0*/  @!P0 NANOSLEEP.SYNCS 0x989680 ;  /* 0x009896800000895d */ /* 0x004fea0003900000 */
[----:B------:R-:W2:Y:S02]  /*8b00*/  @!P0 SYNCS.PHASECHK.TRANS64 P0, [R0+URZ], R3 ;  /* 0x00000003000085a7 */ /* 0x000ea400080010ff */
[----:B--2---:R-:W-:Y:S05]  /*8b10*/  @!P0 BRA `(.L_x_147) ;  /* 0xfffffffc00f08947 */ /* 0x004fea000383ffff */
[----:B------:R-:W-:Y:S05]  /*8b20*/  BRA `(.L_x_148) ;  /* 0xffffff98008c7947 */ /* 0x000fea000383ffff */
.L_x_40:
[----:B-1----:R1:W2:Y:S02]  /*8b30*/  SYNCS.PHASECHK.TRANS64.TRYWAIT P0, [R0+URZ+0x130], R9 ;  /* 0x00013009000075a7 */ /* 0x0022a400080011ff */
[----:B--2---:R-:W-:Y:S05]  /*8b40*/  @!P0 NANOSLEEP.SYNCS 0x989680 ;  /* 0x009896800000895d */ /* 0x004fea0003900000 */
[----:B------:R-:W2:Y:S02]  /*8b50*/  @!P0 SYNCS.PHASECHK.TRANS64 P0, [R0+URZ+0x130], R9 ;  /* 0x00013009000085a7 */ /* 0x000ea400080010ff */
[----:B--2---:R-:W-:Y:S05]  /*8b60*/  @!P0 BRA `(.L_x_40) ;  /* 0xfffffffc00f08947 */ /* 0x004fea000383ffff */
[----:B------:R-:W-:Y:S05]  /*8b70*/  BRA `(.L_x_149) ;  /* 0xffffff9800ec7947 */ /* 0x000fea000383ffff */
.L_x_41:
[----:B------:R-:W-:-:S07]  /*8b80*/  MOV R0, UR5 ;  /* 0x0000000500007c02 */ /* 0x000fce0008000f00 */
.L_x_150:
[----:B-1----:R1:W2:Y:S02]  /*8b90*/  SYNCS.PHASECHK.TRANS64.TRYWAIT P0, [R0+URZ+0x100], R11 ;  /* 0x0001000b000075a7 */ /* 0x0022a400080011ff */
[----:B--2---:R-:W-:Y:S05]  /*8ba0*/  @!P0 NANOSLEEP.SYNCS 0x989680 ;  /* 0x009896800000895d */ /* 0x004fea0003900000 */
[----:B------:R-:W2:Y:S02]  /*8bb0*/  @!P0 SYNCS.PHASECHK.TRANS64 P0, [R0+URZ+0x100], R11 ;  /* 0x0001000b000085a7 */ /* 0x000ea400080010ff */
[----:B--2---:R-:W-:Y:S05]  /*8bc0*/  @!P0 BRA `(.L_x_150) ;  /* 0xfffffffc00f08947 */ /* 0x004fea000383ffff */
[----:B------:R-:W-:Y:S05]  /*8bd0*/  BRA `(.L_x_151) ;  /* 0xffffff9800fc7947 */ /* 0x000fea000383ffff */
.L_x_42:
[----:B-1----:R1:W2:Y:S02]  /*8be0*/  SYNCS.PHASECHK.TRANS64.TRYWAIT P1, [R0+URZ+0xf0], R9 ;  /* 0x0000f009000075a7 */ /* 0x0022a400080211ff */
[----:B--2---:R-:W-:Y:S05]  /*8bf0*/  @!P1 NANOSLEEP.SYNCS 0x989680 ;  /* 0x009896800000995d */ /* 0x004fea0003900000 */
[----:B------:R-:W2:Y:S02]  /*8c00*/  @!P1 SYNCS.PHASECHK.TRANS64 P1, [R0+URZ+0xf0], R9 ;  /* 0x0000f009000095a7 */ /* 0x000ea400080210ff */
[----:B--2---:R-:W-:Y:S05]  /*8c10*/  @!P1 BRA `(.L_x_42) ;  /* 0xfffffffc00f09947 */ /* 0x004fea000383ffff */
[----:B------:R-:W-:Y:S05]  /*8c20*/  BRA `(.L_x_152) ;  /* 0xffffff9c002c7947 */ /* 0x000fea000383ffff */
.L_x_45:
[----:B------:R-:W-:-:S07]  /*8c30*/  MOV R0, UR5 ;  /* 0x0000000500007c02 */ /* 0x000fce0008000f00 */
.L_x_153:
[----:B-1----:R1:W2:Y:S02]  /*8c40*/  SYNCS.PHASECHK.TRANS64.TRYWAIT P0, [R0+URZ+0x100], R3 ;  /* 0x00010003000075a7 */ /* 0x0022a400080011ff */
[----:B--2---:R-:W-:Y:S05]  /*8c50*/  @!P0 NANOSLEEP.SYNCS 0x989680 ;  /* 0x009896800000895d */ /* 0x004fea0003900000 */
[----:B------:R-:W2:Y:S02]  /*8c60*/  @!P0 SYNCS.PHASECHK.TRANS64 P0, [R0+URZ+0x100], R3 ;  /* 0x00010003000085a7 */ /* 0x000ea400080010ff */
[----:B--2---:R-:W-:Y:S05]  /*8c70*/  @!P0 BRA `(.L_x_153) ;  /* 0xfffffffc00f08947 */ /* 0x004fea000383ffff */
[----:B------:R-:W-:Y:S05]  /*8c80*/  BRA `(.L_x_44) ;  /* 0xffffff9c00807947 */ /* 0x000fea000383ffff */
.L_x_52:
[----:B-1----:R1:W2:Y:S02]  /*8c90*/  SYNCS.PHASECHK.TRANS64.TRYWAIT P1, [R0+URZ+0xf0], R5 ;  /* 0x0000f005000075a7 */ /* 0x0022a400080211ff */
[----:B--2---:R-:W-:Y:S05]  /*8ca0*/  @!P1 NANOSLEEP.SYNCS 0x989680 ;  /* 0x009896800000995d */ /* 0x004fea0003900000 */
[----:B------:R-:W2:Y:S02]  /*8cb0*/  @!P1 SYNCS.PHASECHK.TRANS64 P1, [R0+URZ+0xf0], R5 ;  /* 0x0000f005000095a7 */ /* 0x000ea400080210ff */
[----:B--2---:R-:W-:Y:S05]  /*8cc0*/  @!P1 BRA `(.L_x_52) ;  /* 0xfffffffc00f09947 */ /* 0x004fea000383ffff */
[----:B------:R-:W-:Y:S05]  /*8cd0*/  BRA `(.L_x_154) ;  /* 0xffffffa000dc7947 */ /* 0x000fea000383ffff */
.L_x_53:
[----:B------:R-:W-:-:S07]  /*8ce0*/  MOV R3, UR6 ;  /* 0x0000000600037c02 */ /* 0x000fce0008000f00 */
.L_x_155:
[----:B-1----:R1:W2:Y:S02]  /*8cf0*/  SYNCS.PHASECHK.TRANS64.TRYWAIT P0, [R3+URZ+0x120], R0 ;  /* 0x00012000030075a7 */ /* 0x0022a400080011ff */
[----:B--2---:R-:W-:Y:S05]  /*8d00*/  @!P0 NANOSLEEP.SYNCS 0x989680 ;  /* 0x009896800000895d */ /* 0x004fea0003900000 */
[----:B------:R-:W2:Y:S02]  /*8d10*/  @!P0 SYNCS.PHASECHK.TRANS64 P0, [R3+URZ+0x120], R0 ;  /* 0x00012000030085a7 */ /* 0x000ea400080010ff */
[----:B--2---:R-:W-:Y:S05]  /*8d20*/  @!P0 BRA `(.L_x_155) ;  /* 0xfffffffc00f08947 */ /* 0x004fea000383ffff */
[----:B------:R-:W-:Y:S05]  /*8d30*/  BRA `(.L_x_156) ;  /* 0xffffffa400147947 */ /* 0x000fea000383ffff */
.L_x_56:
[----:B------:R-:W-:Y:S07]  /*8d40*/  MOV R0, UR5 ;  /* 0x0000000500007c02 */ /* 0x000fee0008000f00 */
.L_x_157:
[----:B-1----:R1:W2:Y:S02]  /*8d50*/  SYNCS.PHASECHK.TRANS64.TRYWAIT P0, [R0+URZ], R3 ;  /* 0x00000003000075a7 */ /* 0x0022a400080011ff */
[----:B--2---:R-:W-:Y:S05]  /*8d60*/  @!P0 NANOSLEEP.SYNCS 0x989680 ;  /* 0x009896800000895d */ /* 0x004fea0003900000 */
[----:B------:R-:W2:Y:S02]  /*8d70*/  @!P0 SYNCS.PHASECHK.TRANS64 P0, [R0+URZ], R3 ;  /* 0x00000003000085a7 */ /* 0x000ea400080010ff */
[----:B--2---:R-:W-:Y:S05]  /*8d80*/  @!P0 BRA `(.L_x_157) ;  /* 0xfffffffc00f08947 */ /* 0x004fea000383ffff */
[----:B------:R-:W-:Y:S05]  /*8d90*/  BRA `(.L_x_55) ;  /* 0xffffffa400307947 */ /* 0x000fea000383ffff */
.L_x_59:
[----:B------:R-:W-:-:S07]  /*8da0*/  MOV R0, UR6 ;  /* 0x0000000600007c02 */ /* 0x000fce0008000f00 */
.L_x_158:
[----:B-1----:R1:W2:Y:S02]  /*8db0*/  SYNCS.PHASECHK.TRANS64.TRYWAIT P0, [R0+URZ], R3 ;  /* 0x00000003000075a7 */ /* 0x0022a400080011ff */
[----:B--2---:R-:W-:Y:S05]  /*8dc0*/  @!P0 NANOSLEEP.SYNCS 0x989680 ;  /* 0x009896800000895d */ /* 0x004fea0003900000 */
[----:B------:R-:W2:Y:S02]  /*8dd0*/  @!P0 SYNCS.PHASECHK.TRANS64 P0, [R0+URZ], R3 ;  /* 0x00000003000085a7 */ /* 0x000ea400080010ff */
[----:B--2---:R-:W-:Y:S05]  /*8de0*/  @!P0 BRA `(.L_x_158) ;  /* 0xfffffffc00f08947 */ /* 0x004fea000383ffff */
[----:B------:R-:W-:Y:S05]  /*8df0*/  BRA `(.L_x_159) ;  /* 0xffffffa400f47947 */ /* 0x000fea000383ffff */
.L_x_60:
[----:B------:R-:W-:-:S07]  /*8e00*/  MOV R0, UR7 ;  /* 0x0000000700007c02 */ /* 0x000fce0008000f00 */
.L_x_160:
[----:B-1----:R1:W2:Y:S02]  /*8e10*/  SYNCS.PHASECHK.TRANS64.TRYWAIT P0, [R0+URZ], R3 ;  /* 0x00000003000075a7 */ /* 0x0022a400080011ff */
[----:B--2---:R-:W-:Y:S05]  /*8e20*/  @!P0 NANOSLEEP.SYNCS 0x989680 ;  /* 0x009896800000895d */ /* 0x004fea0003900000 */
[----:B------:R-:W2:Y:S02]  /*8e30*/  @!P0 SYNCS.PHASECHK.TRANS64 P0, [R0+URZ], R3 ;  /* 0x00000003000085a7 */ /* 0x000ea400080010ff */
[----:B--2---:R-:W-:Y:S05]  /*8e40*/  @!P0 BRA `(.L_x_160) ;  /* 0xfffffffc00f08947 */ /* 0x004fea000383ffff */
[----:B------:R-:W-:Y:S05]  /*8e50*/  BRA `(.L_x_161) ;  /* 0xffffffa800007947 */ /* 0x000fea000383ffff */
.L_x_65:
[----:B--2---:R2:W4:Y:S02]  /*8e60*/  SYNCS.PHASECHK.TRANS64.TRYWAIT P0, [R0+URZ+0xf0], R3 ;  /* 0x0000f003000075a7 */ /* 0x00452400080011ff */
[----:B----4-:R-:W-:Y:S05]  /*8e70*/  @!P0 NANOSLEEP.SYNCS 0x989680 ;  /* 0x009896800000895d */ /* 0x010fea0003900000 */
[----:B------:R-:W4:Y:S02]  /*8e80*/  @!P0 SYNCS.PHASECHK.TRANS64 P0, [R0+URZ+0xf0], R3 ;  /* 0x0000f003000085a7 */ /* 0x000f2400080010ff */
[----:B----4-:R-:W-:Y:S05]  /*8e90*/  @!P0 BRA `(.L_x_65) ;  /* 0xfffffffc00f08947 */ /* 0x010fea000383ffff */
[----:B------:R-:W-:Y:S05]  /*8ea0*/  BRA `(.L_x_162) ;  /* 0xffffffac00007947 */ /* 0x000fea000383ffff */
.L_x_68:
[----:B------:R-:W-:Y:S07]  /*8eb0*/  MOV R0, UR4 ;  /* 0x0000000400007c02 */ /* 0x000fee0008000f00 */
.L_x_163:
[----:B--2---:R2:W3:Y:S02]  /*8ec0*/  SYNCS.PHASECHK.TRANS64.TRYWAIT P0, [R0+URZ+0xe8], R3 ;  /* 0x0000e803000075a7 */ /* 0x0044e400080011ff */
[----:B---3--:R-:W-:Y:S05]  /*8ed0*/  @!P0 NANOSLEEP.SYNCS 0x989680 ;  /* 0x009896800000895d */ /* 0x008fea0003900000 */
[----:B------:R-:W3:Y:S02]  /*8ee0*/  @!P0 SYNCS.PHASECHK.TRANS64 P0, [R0+URZ+0xe8], R3 ;  /* 0x0000e803000085a7 */ /* 0x000ee400080010ff */
[----:B---3--:R-:W-:Y:S05]  /*8ef0*/  @!P0 BRA `(.L_x_163) ;  /* 0xfffffffc00f08947 */ /* 0x008fea000383ffff */
[----:B------:R-:W-:Y:S05]  /*8f00*/  BRA `(.L_x_67) ;  /* 0xffffffac00e07947 */ /* 0x000fea000383ffff */
.L_x_71:
[----:B------:R-:W-:Y:S07]  /*8f10*/  MOV R0, UR4 ;  /* 0x0000000400007c02 */ /* 0x000fee0008000f00 */
.L_x_164:
[----:B-1----:R1:W2:Y:S02]  /*8f20*/  SYNCS.PHASECHK.TRANS64.TRYWAIT P0, [R0+URZ+0xc0], R11 ;  /* 0x0000c00b000075a7 */ /* 0x0022a400080011ff */
[----:B--2---:R-:W-:Y:S05]  /*8f30*/  @!P0 NANOSLEEP.SYNCS 0x989680 ;  /* 0x009896800000895d */ /* 0x004fea0003900000 */
[----:B------:R-:W2:Y:S02]  /*8f40*/  @!P0 SYNCS.PHASECHK.TRANS64 P0, [R0+URZ+0xc0], R11 ;  /* 0x0000c00b000085a7 */ /* 0x000ea400080010ff */
[----:B--2---:R-:W-:Y:S05]  /*8f50*/  @!P0 BRA `(.L_x_164) ;  /* 0xfffffffc00f08947 */ /* 0x004fea000383ffff */
[----:B------:R-:W-:Y:S05]  /*8f60*/  BRA `(.L_x_165) ;  /* 0xffffffb000587947 */ /* 0x000fea000383ffff */
.L_x_72:
[----:B------:R-:W-:Y:S07]  /*8f70*/  MOV R0, UR4 ;  /* 0x0000000400007c02 */ /* 0x000fee0008000f00 */
.L_x_166:
[----:B-1----:R1:W2:Y:S02]  /*8f80*/  SYNCS.PHASECHK.TRANS64.TRYWAIT P0, [R0+URZ+0xc8], R11 ;  /* 0x0000c80b000075a7 */ /* 0x0022a400080011ff */
[----:B--2---:R-:W-:Y:S05]  /*8f90*/  @!P0 NANOSLEEP.SYNCS 0x989680 ;  /* 0x009896800000895d */ /* 0x004fea0003900000 */
[----:B------:R-:W2:Y:S02]  /*8fa0*/  @!P0 SYNCS.PHASECHK.TRANS64 P0, [R0+URZ+0xc8], R11 ;  /* 0x0000c80b000085a7 */ /* 0x000ea400080010ff */
[----:B--2---:R-:W-:Y:S05]  /*8fb0*/  @!P0 BRA `(.L_x_166) ;  /* 0xfffffffc00f08947 */ /* 0x004fea000383ffff */
[----:B------:R-:W-:Y:S05]  /*8fc0*/  BRA `(.L_x_167) ;  /* 0xffffffb000e87947 */ /* 0x000fea000383ffff */
.L_x_73:
[----:B------:R-:W-:Y:S07]  /*8fd0*/  MOV R0, UR4 ;  /* 0x0000000400007c02 */ /* 0x000fee0008000f00 */
.L_x_168:
[----:B-1----:R1:W2:Y:S02]  /*8fe0*/  SYNCS.PHASECHK.TRANS64.TRYWAIT P0, [R0+URZ+0xd0], R11 ;  /* 0x0000d00b000075a7 */ /* 0x0022a400080011ff */
[----:B--2---:R-:W-:Y:S05]  /*8ff0*/  @!P0 NANOSLEEP.SYNCS 0x989680 ;  /* 0x009896800000895d */ /* 0x004fea0003900000 */
[----:B------:R-:W2:Y:S02]  /*9000*/  @!P0 SYNCS.PHASECHK.TRANS64 P0, [R0+URZ+0xd0], R11 ;  /* 0x0000d00b000085a7 */ /* 0x000ea400080010ff */
[----:B--2---:R-:W-:Y:S05]  /*9010*/  @!P0 BRA `(.L_x_168) ;  /* 0xfffffffc00f08947 */ /* 0x004fea000383ffff */
[----:B------:R-:W-:Y:S05]  /*9020*/  BRA `(.L_x_169) ;  /* 0xffffffb400807947 */ /* 0x000fea000383ffff */
.L_x_74:
[----:B------:R-:W-:Y:S07]  /*9030*/  MOV R0, UR4 ;  /* 0x0000000400007c02 */ /* 0x000fee0008000f00 */
.L_x_170:
[----:B-1----:R1:W2:Y:S02]  /*9040*/  SYNCS.PHASECHK.TRANS64.TRYWAIT P0, [R0+URZ+0xd8], R11 ;  /* 0x0000d80b000075a7 */ /* 0x0022a400080011ff */
[----:B--2---:R-:W-:Y:S05]  /*9050*/  @!P0 NANOSLEEP.SYNCS 0x989680 ;  /* 0x009896800000895d */ /* 0x004fea0003900000 */
[----:B------:R-:W2:Y:S02]  /*9060*/  @!P0 SYNCS.PHASECHK.TRANS64 P0, [R0+URZ+0xd8], R11 ;  /* 0x0000d80b000085a7 */ /* 0x000ea400080010ff */
[----:B--2---:R-:W-:Y:S05]  /*9070*/  @!P0 BRA `(.L_x_170) ;  /* 0xfffffffc00f08947 */ /* 0x004fea000383ffff */
[----:B------:R-:W-:Y:S05]  /*9080*/  BRA `(.L_x_171) ;  /* 0xffffffb800587947 */ /* 0x000fea000383ffff */
.L_x_76:
[----:B------:R-:W-:-:S07]  /*9090*/  MOV R0, UR4 ;  /* 0x0000000400007c02 */ /* 0x000fce0008000f00 */
.L_x_172:
[----:B-1----:R1:W2:Y:S02]  /*90a0*/  SYNCS.PHASECHK.TRANS64.TRYWAIT P0, [R0+URZ+0xc0], R3 ;  /* 0x0000c003000075a7 */ /* 0x0022a400080011ff */
[----:B--2---:R-:W-:Y:S05]  /*90b0*/  @!P0 NANOSLEEP.SYNCS 0x989680 ;  /* 0x009896800000895d */ /* 0x004fea0003900000 */
[----:B------:R-:W2:Y:S02]  /*90c0*/  @!P0 SYNCS.PHASECHK.TRANS64 P0, [R0+URZ+0xc0], R3 ;  /* 0x0000c003000085a7 */ /* 0x000ea400080010ff */
[----:B--2---:R-:W-:Y:S05]  /*90d0*/  @!P0 BRA `(.L_x_172) ;  /* 0xfffffffc00f08947 */ /* 0x004fea000383ffff */
[----:B------:R-:W-:Y:S05]  /*90e0*/  BRA `(.L_x_173) ;  /* 0xffffffbc00187947 */ /* 0x000fea000383ffff */
.L_x_77:
[----:B-1----:R-:W-:-:S07]  /*90f0*/  MOV R0, UR4 ;  /* 0x0000000400007c02 */ /* 0x002fce0008000f00 */
.L_x_174:
[----:B-1----:R1:W2:Y:S02]  /*9100*/  SYNCS.PHASECHK.TRANS64.TRYWAIT P0, [R0+URZ+0xc8], R3 ;  /* 0x0000c803000075a7 */ /* 0x0022a400080011ff */
[----:B--2---:R-:W-:Y:S05]  /*9110*/  @!P0 NANOSLEEP.SYNCS 0x989680 ;  /* 0x009896800000895d */ /* 0x004fea0003900000 */
[----:B------:R-:W2:Y:S02]  /*9120*/  @!P0 SYNCS.PHASECHK.TRANS64 P0, [R0+URZ+0xc8], R3 ;  /* 0x0000c803000085a7 */ /* 0x000ea400080010ff */
[----:B--2---:R-:W-:Y:S05]  /*9130*/  @!P0 BRA `(.L_x_174) ;  /* 0xfffffffc00f08947 */ /* 0x004fea000383ffff */
[----:B------:R-:W-:Y:S05]  /*9140*/  BRA `(.L_x_175) ;  /* 0xffffffbc00087947 */ /* 0x000fea000383ffff */
.L_x_78:
[----:B-1----:R-:W-:-:S07]  /*9150*/  MOV R0, UR4 ;  /* 0x0000000400007c02 */ /* 0x002fce0008000f00 */
.L_x_176:
[----:B-1----:R1:W2:Y:S02]  /*9160*/  SYNCS.PHASECHK.TRANS64.TRYWAIT P0, [R0+URZ+0xd0], R3 ;  /* 0x0000d003000075a7 */ /* 0x0022a400080011ff */
[----:B--2---:R-:W-:Y:S05]  /*9170*/  @!P0 NANOSLEEP.SYNCS 0x989680 ;  /* 0x009896800000895d */ /* 0x004fea0003900000 */
[----:B------:R-:W2:Y:S02]  /*9180*/  @!P0 SYNCS.PHASECHK.TRANS64 P0, [R0+URZ+0xd0], R3 ;  /* 0x0000d003000085a7 */ /* 0x000ea400080010ff */
[----:B--2---:R-:W-:Y:S05]  /*9190*/  @!P0 BRA `(.L_x_176) ;  /* 0xfffffffc00f08947 */ /* 0x004fea000383ffff */
[----:B------:R-:W-:Y:S05]  /*91a0*/  BRA `(.L_x_177) ;  /* 0xffffffb800f87947 */ /* 0x000fea000383ffff */
.L_x_80:
[----:B--2---:R2:W4:Y:S02]  /*91b0*/  SYNCS.PHASECHK.TRANS64.TRYWAIT P0, [R0+URZ+0xf0], R3 ;  /* 0x0000f003000075a7 */ /* 0x00452400080011ff */
[----:B----4-:R-:W-:Y:S05]  /*91c0*/  @!P0 NANOSLEEP.SYNCS 0x989680 ;  /* 0x009896800000895d */ /* 0x010fea0003900000 */
[----:B------:R-:W4:Y:S02]  /*91d0*/  @!P0 SYNCS.PHASECHK.TRANS64 P0, [R0+URZ+0xf0], R3 ;  /* 0x0000f003000085a7 */ /* 0x000f2400080010ff */
[----:B----4-:R-:W-:Y:S05]  /*91e0*/  @!P0 BRA `(.L_x_80) ;  /* 0xfffffffc00f08947 */ /* 0x010fea000383ffff */
[----:B------:R-:W-:Y:S05]  /*91f0*/  BRA `(.L_x_178) ;  /* 0xffffffbc00b47947 */ /* 0x000fea000383ffff */
.L_x_91:
[----:B-1----:R-:W-:Y:S04]  /*9200*/  MOV R3, UR48 ;  /* 0x0000003000037c02 */ /* 0x002fe80008000f00 */
[----:B------:R1:W3:Y:S03]  /*9210*/  SYNCS.PHASECHK.TRANS64.TRYWAIT P1, [R3+URZ+0xa0], R4 ;  /* 0x0000a004030075a7 */ /* 0x0002e600080211ff */
[----:B---3--:R-:W-:Y:S05]  /*9220*/  @!P1 NANOSLEEP.SYNCS 0x989680 ;  /* 0x009896800000995d */ /* 0x008fea0003900000 */
[----:B------:R-:W3:Y:S02]  /*9230*/  @!P1 SYNCS.PHASECHK.TRANS64 P1, [R3+URZ+0xa0], R4 ;  /* 0x0000a004030095a7 */ /* 0x000ee400080210ff */
[----:B---3--:R-:W-:Y:S05]  /*9240*/  @!P1 BRA `(.L_x_91) ;  /* 0xfffffffc00ec9947 */ /* 0x008fea000383ffff */
[----:B------:R-:W-:Y:S05]  /*9250*/  BRA `(.L_x_90) ;  /* 0xffffffc800c47947 */ /* 0x000fea000383ffff */
.L_x_93:
[----:B-1----:R1:W4:Y:S02]  /*9260*/  SYNCS.PHASECHK.TRANS64.TRYWAIT P0, [R79+URZ+0x110], R0 ;  /* 0x000110004f0075a7 */ /* 0x00232400080011ff */
[----:B----4-:R-:W-:Y:S05]  /*9270*/  @!P0 NANOSLEEP.SYNCS 0x989680 ;  /* 0x009896800000895d */ /* 0x010fea0003900000 */
[----:B------:R-:W4:Y:S02]  /*9280*/  @!P0 SYNCS.PHASECHK.TRANS64 P0, [R79+URZ+0x110], R0 ;  /* 0x000110004f0085a7 */ /* 0x000f2400080010ff */
[----:B----4-:R-:W-:Y:S05]  /*9290*/  @!P0 BRA `(.L_x_93) ;  /* 0xfffffffc00f08947 */ /* 0x010fea000383ffff */
[----:B------:R-:W-:Y:S05]  /*92a0*/  BRA `(.L_x_92) ;  /* 0xffffffcc001c7947 */ /* 0x000fea000383ffff */
.L_x_102:
[----:B-1----:R1:W2:Y:S02]  /*92b0*/  SYNCS.PHASECHK.TRANS64.TRYWAIT P0, [R3+URZ+0xa0], R0 ;  /* 0x0000a000030075a7 */ /* 0x0022a400080011ff */
[----:B--2---:R-:W-:Y:S05]  /*92c0*/  @!P0 NANOSLEEP.SYNCS 0x989680 ;  /* 0x009896800000895d */ /* 0x004fea0003900000 */
[----:B------:R-:W2:Y:S02]  /*92d0*/  @!P0 SYNCS.PHASECHK.TRANS64 P0, [R3+URZ+0xa0], R0 ;  /* 0x0000a000030085a7 */ /* 0x000ea400080010ff */
[----:B--2---:R-:W-:Y:S05]  /*92e0*/  @!P0 BRA `(.L_x_102) ;  /* 0xfffffffc00f08947 */ /* 0x004fea000383ffff */
[----:B------:R-:W-:Y:S05]  /*92f0*/  BRA `(.L_x_101) ;  /* 0xffffffd400187947 */ /* 0x000fea000383ffff */
.L_x_110:
[----:B-1----:R1:W2:Y:S02]  /*9300*/  SYNCS.PHASECHK.TRANS64.TRYWAIT P0, [R3+URZ+0xa0], R6 ;  /* 0x0000a006030075a7 */ /* 0x0022a400080011ff */
[----:B--2---:R-:W-:Y:S05]  /*9310*/  @!P0 NANOSLEEP.SYNCS 0x989680 ;  /* 0x009896800000895d */ /* 0x004fea0003900000 */
[----:B------:R-:W2:Y:S02]  /*9320*/  @!P0 SYNCS.PHASECHK.TRANS64 P0, [R3+URZ+0xa0], R6 ;  /* 0x0000a006030085a7 */ /* 0x000ea400080010ff */
[----:B--2---:R-:W-:Y:S05]  /*9330*/  @!P0 BRA `(.L_x_110) ;  /* 0xfffffffc00f08947 */ /* 0x004fea000383ffff */
[----:B------:R-:W-:Y:S05]  /*9340*/  BRA `(.L_x_109) ;  /* 0xffffffdc00787947 */ /* 0x000fea000383ffff */
.L_x_118:
[----:B-1----:R1:W2:Y:S02]  /*9350*/  SYNCS.PHASECHK.TRANS64.TRYWAIT P0, [R20+URZ+0xa0], R3 ;  /* 0x0000a003140075a7 */ /* 0x0022a400080011ff */
[----:B--2---:R-:W-:Y:S05]  /*9360*/  @!P0 NANOSLEEP.SYNCS 0x989680 ;  /* 0x009896800000895d */ /* 0x004fea0003900000 */
[----:B------:R-:W2:Y:S02]  /*9370*/  @!P0 SYNCS.PHASECHK.TRANS64 P0, [R20+URZ+0xa0], R3 ;  /* 0x0000a003140085a7 */ /* 0x000ea400080010ff */
[----:B--2---:R-:W-:Y:S05]  /*9380*/  @!P0 BRA `(.L_x_118) ;  /* 0xfffffffc00f08947 */ /* 0x004fea000383ffff */
[----:B------:R-:W-:Y:S05]  /*9390*/  BRA `(.L_x_117) ;  /* 0xffffffe400d87947 */ /* 0x000fea000383ffff */
        .weak           $__internal_0_$__cuda_sm10x_tcgen05_guardrail_trap_col_being_dealloced_not_returned_by_alloc
        .type           $__internal_0_$__cuda_sm10x_tcgen05_guardrail_trap_col_being_dealloced_not_returned_by_alloc,@function
        .size           $__internal_0_$__cuda_sm10x_tcgen05_guardrail_trap_col_being_dealloced_not_returned_by_alloc,($__internal_1_$__cuda_sm10x_tcgen05_guardrail_trap_phase_invalid_during_alloc - $__internal_0_$__cuda_sm10x_tcgen05_guardrail_trap_col_being_dealloced_not_returned_by_alloc)
$__internal_0_$__cuda_sm10x_tcgen05_guardrail_trap_col_being_dealloced_not_returned_by_alloc:
[----:B------:R-:W-:Y:S05]  /*93a0*/  BPT.TRAP 0x1 ;  /* 0x000000040000795c */ /* 0x000fea0000300000 */
[----:B------:R-:W-:-:S04]  /*93b0*/  HFMA2 R3, -RZ, RZ, 0, 0 ;  /* 0x00000000ff037431 */ /* 0x000fc800000001ff */
[----:B------:R-:W-:Y:S05]  /*93c0*/  RET.REL.NODEC R2 `(_ZN7cutlass13device_kernelINS_4gemm6kernel13GemmUniversalIN4cute5tupleIJiiiiEEENS1_10collective13CollectiveMmaINS1_41MainloopSm100TmaUmmaWarpSpecializedSparseILi10ELi2ELi2ENS5_IJNS4_1CILi1EEESB_SB_EEEEENS5_IJNSA_ILi128EEENSA_ILi64EEESE_EEEaNS5_IJNS4_6LayoutINS5_IJiNS5_IJNSA_ILi2EEEiEEEiEEENS5_IJlNS5_IJSB_SI_EEElEEEEENSH_INS5_IJNS5_IJSE_iEEESO_iEEENS5_IJNS5_IJSE_NSA_ILi16384EEEEEENS5_IJSB_lEEElEEEEEEEEaNS5_IJlSB_lEEENS4_8TiledMMAINS4_8MMA_AtomIJNS4_22SM100_MMA_S8_SS_SPARSEIaaiLi128ELi64ELNS4_4UMMA5MajorE0ELS11_0ELNS10_8SaturateE0EEEEEENSH_ISC_NS5_IJNSA_ILi0EEES15_S15_EEEEENS5_IJNS4_10UnderscoreES18_S18_EEEEENS4_13SM90_TMA_LOADENS4_14ComposedLayoutINS4_7SwizzleILi2ELi4ELi3EEENS4_25smem_sparse_ptr_flag_bitsILi2ELi8EEENSH_INS5_IJNS5_IJSB_NSA_ILi8EEEEEENS5_IJSI_SF_EEEEEENS5_IJNS5_IJS15_SE_EEESL_EEEEEEEvNS4_8identityES1B_NS1C_INS1D_ILi3ELi4ELi3EEENS4_18smem_ptr_flag_bitsILi8EEENSH_INS5_IJS1H_SE_EEENS5_IJSE_SB_EEEEEEEvS1P_EENS_8epilogue10collective18CollectiveEpilogueINS1Y_23Sm100TmaWarpSpecializedILi4ELi2ELi16ELb1ELb0EEEJSG_NS5_IJNSH_ISE_SB_EENSH_INSA_ILi16EEESB_EEEEEiNS5_IJSB_llEEEiS27_NS1Y_6fusion15FusionCallbacksIS22_NS28_17LinearCombinationIiiiiLNS_15FloatRoundStyleE2EEESG_S26_JEEENS4_5SM1004TMEM4LOAD26SM100_TMEM_LOAD_32dp32b16xES1B_NS1C_INS1D_ILi2ELi5ELi2EEENS1R_ILi32EEENSH_INS5_IJNSA_ILi32EEENSA_ILi4EEEEEENS5_IJSB_S2K_EEEEEEENS4_39AutoVectorizingCopyWithAssumedAlignmentILi128EEENS4_14SM90_TMA_STOREES2P_S2R_S2R_EEEvvEEEEvNT_6ParamsE) ;  /* 0xffffff6c020c7950 */ /* 0x000fea0003c3ffff */
        .weak           $__internal_1_$__cuda_sm10x_tcgen05_guardrail_trap_phase_invalid_during_alloc
        .type           $__internal_1_$__cuda_sm10x_tcgen05_guardrail_trap_phase_invalid_during_alloc,@function
        .size           $__internal_1_$__cuda_sm10x_tcgen05_guardrail_trap_phase_invalid_during_alloc,($__internal_2_$__cuda_sm10x_tcgen05_guardrail_trap_unallocated_columns_being_dealloced - $__internal_1_$__cuda_sm10x_tcgen05_guardrail_trap_phase_invalid_during_alloc)
$__internal_1_$__cuda_sm10x_tcgen05_guardrail_trap_phase_invalid_during_alloc:
[----:B------:R-:W-:Y:S05]  /*93d0*/  BPT.TRAP 0x1 ;  /* 0x000000040000795c */ /* 0x000fea0000300000 */
[----:B------:R-:W-:-:S04]  /*93e0*/  MOV R3, 0x0 ;  /* 0x0000000000037802 */ /* 0x000fc80000000f00 */
[----:B------:R-:W-:Y:S05]  /*93f0*/  RET.REL.NODEC R2 `(_ZN7cutlass13device_kernelINS_4gemm6kernel13GemmUniversalIN4cute5tupleIJiiiiEEENS1_10collective13CollectiveMmaINS1_41MainloopSm100TmaUmmaWarpSpecializedSparseILi10ELi2ELi2ENS5_IJNS4_1CILi1EEESB_SB_EEEEENS5_IJNSA_ILi128EEENSA_ILi64EEESE_EEEaNS5_IJNS4_6LayoutINS5_IJiNS5_IJNSA_ILi2EEEiEEEiEEENS5_IJlNS5_IJSB_SI_EEElEEEEENSH_INS5_IJNS5_IJSE_iEEESO_iEEENS5_IJNS5_IJSE_NSA_ILi16384EEEEEENS5_IJSB_lEEElEEEEEEEEaNS5_IJlSB_lEEENS4_8TiledMMAINS4_8MMA_AtomIJNS4_22SM100_MMA_S8_SS_SPARSEIaaiLi128ELi64ELNS4_4UMMA5MajorE0ELS11_0ELNS10_8SaturateE0EEEEEENSH_ISC_NS5_IJNSA_ILi0EEES15_S15_EEEEENS5_IJNS4_10UnderscoreES18_S18_EEEEENS4_13SM90_TMA_LOADENS4_14ComposedLayoutINS4_7SwizzleILi2ELi4ELi3EEENS4_25smem_sparse_ptr_flag_bitsILi2ELi8EEENSH_INS5_IJNS5_IJSB_NSA_ILi8EEEEEENS5_IJSI_SF_EEEEEENS5_IJNS5_IJS15_SE_EEESL_EEEEEEEvNS4_8identityES1B_NS1C_INS1D_ILi3ELi4ELi3EEENS4_18smem_ptr_flag_bitsILi8EEENSH_INS5_IJS1H_SE_EEENS5_IJSE_SB_EEEEEEEvS1P_EENS_8epilogue10collective18CollectiveEpilogueINS1Y_23Sm100TmaWarpSpecializedILi4ELi2ELi16ELb1ELb0EEEJSG_NS5_IJNSH_ISE_SB_EENSH_INSA_ILi16EEESB_EEEEEiNS5_IJSB_llEEEiS27_NS1Y_6fusion15FusionCallbacksIS22_NS28_17LinearCombinationIiiiiLNS_15FloatRoundStyleE2EEESG_S26_JEEENS4_5SM1004TMEM4LOAD26SM100_TMEM_LOAD_32dp32b16xES1B_NS1C_INS1D_ILi2ELi5ELi2EEENS1R_ILi32EEENSH_INS5_IJNSA_ILi32EEENSA_ILi4EEEEEENS5_IJSB_S2K_EEEEEEENS4_39AutoVectorizingCopyWithAssumedAlignmentILi128EEENS4_14SM90_TMA_STOREES2P_S2R_S2R_EEEvvEEEEvNT_6ParamsE) ;  /* 0xffffff6c02007950 */ /* 0x000fea0003c3ffff */
        .weak           $__internal_2_$__cuda_sm10x_tcgen05_guardrail_trap_unallocated_columns_being_dealloced
        .type           $__internal_2_$__cuda_sm10x_tcgen05_guardrail_trap_unallocated_columns_being_dealloced,@function
        .size           $__internal_2_$__cuda_sm10x_tcgen05_guardrail_trap_unallocated_columns_being_dealloced,(.L_x_180 - $__internal_2_$__cuda_sm10x_tcgen05_guardrail_trap_unallocated_columns_being_dealloced)
$__internal_2_$__cuda_sm10x_tcgen05_guardrail_trap_unallocated_columns_being_dealloced:
[----:B------:R-:W-:Y:S05]  /*9400*/  BPT.TRAP 0x1 ;  /* 0x000000040000795c */ /* 0x000fea0000300000 */
[----:B------:R-:W-:-:S04]  /*9410*/  HFMA2 R3, -RZ, RZ, 0, 0 ;  /* 0x00000000ff037431 */ /* 0x000fc800000001ff */
[----:B------:R-:W-:Y:S05]  /*9420*/  RET.REL.NODEC R2 `(_ZN7cutlass13device_kernelINS_4gemm6kernel13GemmUniversalIN4cute5tupleIJiiiiEEENS1_10collective13CollectiveMmaINS1_41MainloopSm100TmaUmmaWarpSpecializedSparseILi10ELi2ELi2ENS5_IJNS4_1CILi1EEESB_SB_EEEEENS5_IJNSA_ILi128EEENSA_ILi64EEESE_EEEaNS5_IJNS4_6LayoutINS5_IJiNS5_IJNSA_ILi2EEEiEEEiEEENS5_IJlNS5_IJSB_SI_EEElEEEEENSH_INS5_IJNS5_IJSE_iEEESO_iEEENS5_IJNS5_IJSE_NSA_ILi16384EEEEEENS5_IJSB_lEEElEEEEEEEEaNS5_IJlSB_lEEENS4_8TiledMMAINS4_8MMA_AtomIJNS4_22SM100_MMA_S8_SS_SPARSEIaaiLi128ELi64ELNS4_4UMMA5MajorE0ELS11_0ELNS10_8SaturateE0EEEEEENSH_ISC_NS5_IJNSA_ILi0EEES15_S15_EEEEENS5_IJNS4_10UnderscoreES18_S18_EEEEENS4_13SM90_TMA_LOADENS4_14ComposedLayoutINS4_7SwizzleILi2ELi4ELi3EEENS4_25smem_sparse_ptr_flag_bitsILi2ELi8EEENSH_INS5_IJNS5_IJSB_NSA_ILi8EEEEEENS5_IJSI_SF_EEEEEENS5_IJNS5_IJS15_SE_EEESL_EEEEEEEvNS4_8identityES1B_NS1C_INS1D_ILi3ELi4ELi3EEENS4_18smem_ptr_flag_bitsILi8EEENSH_INS5_IJS1H_SE_EEENS5_IJSE_SB_EEEEEEEvS1P_EENS_8epilogue10collective18CollectiveEpilogueINS1Y_23Sm100TmaWarpSpecializedILi4ELi2ELi16ELb1ELb0EEEJSG_NS5_IJNSH_ISE_SB_EENSH_INSA_ILi16EEESB_EEEEEiNS5_IJSB_llEEEiS27_NS1Y_6fusion15FusionCallbacksIS22_NS28_17LinearCombinationIiiiiLNS_15FloatRoundStyleE2EEESG_S26_JEEENS4_5SM1004TMEM4LOAD26SM100_TMEM_LOAD_32dp32b16xES1B_NS1C_INS1D_ILi2ELi5ELi2EEENS1R_ILi32EEENSH_INS5_IJNSA_ILi32EEENSA_ILi4EEEEEENS5_IJSB_S2K_EEEEEEENS4_39AutoVectorizingCopyWithAssumedAlignmentILi128EEENS4_14SM90_TMA_STOREES2P_S2R_S2R_EEEvvEEEEvNT_6ParamsE) ;  /* 0xffffff6802f47950 */ /* 0x000fea0003c3ffff */
.L_x_179:
[----:B------:R-:W-:-:S00]  /*9430*/  BRA `(.L_x_179) ;  /* 0xfffffffc00fc7947 */ /* 0x000fc0000383ffff */
[----:B------:R-:W-:-:S00]  /*9440*/  NOP ;  /* 0x0000000000007918 */ /* 0x000fc00000000000 */
        /* <DEDUP_REMOVED lines=11> */
.L_x_180:


//--------------------- .nv.global.init           --------------------------
	.section	.nv.global.init,"aw",@progbits
.nv.global.init:
	.type		$str$27,@object
	.size		$str$27,($str$28 - $str$27)
$str$27:
        /*0000*/ 	.byte	0x28, 0x61, 0x64, 0x64, 0x72, 0x65, 0x73, 0x73, 0x20, 0x26, 0x20, 0x6d, 0x61, 0x73, 0x6b, 0x29
        /*0010*/ 	.byte	0x20, 0x3d, 0x3d, 0x20, 0x30, 0x00
	.type		$str$28,@object
	.size		$str$28,($str$26 - $str$28)
$str$28:
        /*0016*/ 	.byte	0x2f, 0x74, 0x6d, 0x70, 0x2f, 0x63, 0x75, 0x74, 0x6c, 0x61, 0x73, 0x73, 0x5f, 0x73, 0x77, 0x65
        /*0026*/ 	.byte	0x65, 0x70, 0x5f, 0x73, 0x72, 0x63, 0x2f, 0x69, 0x6e, 0x63, 0x6c, 0x75, 0x64, 0x65, 0x2f, 0x63
        /*0036*/ 	.byte	0x75, 0x74, 0x65, 0x2f, 0x70, 0x6f, 0x69, 0x6e, 0x74, 0x65, 0x72, 0x5f, 0x66, 0x6c, 0x61, 0x67
        /*0046*/ 	.byte	0x67, 0x65, 0x64, 0x2e, 0x68, 0x70, 0x70, 0x00
	.type		$str$26,@object
	.size		$str$26,($str$25 - $str$26)
$str$26:
        /*004e*/ 	.byte	0x2f, 0x74, 0x6d, 0x70, 0x2f, 0x63, 0x75, 0x74, 0x6c, 0x61, 0x73, 0x73, 0x5f, 0x73, 0x77, 0x65
        /*005e*/ 	.byte	0x65, 0x70, 0x5f, 0x73, 0x72, 0x63, 0x2f, 0x69, 0x6e, 0x63, 0x6c, 0x75, 0x64, 0x65, 0x2f, 0x63
        /*006e*/ 	.byte	0x75, 0x74, 0x65, 0x2f, 0x61, 0x74, 0x6f, 0x6d, 0x2f, 0x63, 0x6f, 0x70, 0x79, 0x5f, 0x74, 0x72
        /*007e*/ 	.byte	0x61, 0x69, 0x74, 0x73, 0x5f, 0x73, 0x6d, 0x31, 0x30, 0x30, 0x2e, 0x68, 0x70, 0x70, 0x00
	.type		$str$25,@object
	.size		$str$25,(__unnamed_1 - $str$25)
$str$25:
        /*008d*/ 	.byte	0x28, 0x28, 0x75, 0x69, 0x6e, 0x74, 0x33, 0x32, 0x5f, 0x74, 0x28, 0x74, 0x68, 0x72, 0x65, 0x61
        /*009d*/ 	.byte	0x64, 0x49, 0x64, 0x78, 0x2e, 0x78, 0x29, 0x20, 0x2f, 0x20, 0x33, 0x32, 0x29, 0x20, 0x25, 0x20
        /*00ad*/ 	.byte	0x34, 0x29, 0x20, 0x3d, 0x3d, 0x20, 0x28, 0x28, 0x28, 0x74, 0x6d, 0x65, 0x6d, 0x5f, 0x61, 0x64
        /*00bd*/ 	.byte	0x64, 0x72, 0x20, 0x3e, 0x3e, 0x20, 0x31, 0x36, 0x29, 0x20, 0x2f, 0x20, 0x33, 0x32, 0x29, 0x20
        /*00cd*/ 	.byte	0x25, 0x20, 0x34, 0x29, 0x00
	.type		__unnamed_1,@object
	.size		__unnamed_1,(__unnamed_2 - __unnamed_1)
__unnamed_1:
        /*00d2*/ 	.byte	0x61, 0x75, 0x74, 0x6f, 0x20, 0x63, 0x75, 0x74, 0x65, 0x3a, 0x3a, 0x61, 0x73, 0x5f, 0x70, 0x6f
        /* <DEDUP_REMOVED lines=24> */
        /*0262*/ 	.byte	0x5d, 0x00
	.type		__unnamed_2,@object
	.size		__unnamed_2,(.L_2 - __unnamed_2)
__unnamed_2:
        /* <DEDUP_REMOVED lines=42> */
        /*0504*/ 	.byte	0x3e, 0x3e, 0x3e, 0x3e, 0x5d, 0x00
.L_2:


//--------------------- .nv.shared._ZN7cutlass13device_kernelINS_4gemm6kernel13GemmUniversalIN4cute5tupleIJiiiiEEENS1_10collective13CollectiveMmaINS1_41MainloopSm100TmaUmmaWarpSpecializedSparseILi10ELi2ELi2ENS5_IJNS4_1CILi1EEESB_SB_EEEEENS5_IJNSA_ILi128EEENSA_ILi64EEESE_EEEaNS5_IJNS4_6LayoutINS5_IJiNS5_IJNSA_ILi2EEEiEEEiEEENS5_IJlNS5_IJSB_SI_EEElEEEEENSH_INS5_IJNS5_IJSE_iEEESO_iEEENS5_IJNS5_IJSE_NSA_ILi16384EEEEEENS5_IJSB_lEEElEEEEEEEEaNS5_IJlSB_lEEENS4_8TiledMMAINS4_8MMA_AtomIJNS4_22SM100_MMA_S8_SS_SPARSEIaaiLi128ELi64ELNS4_4UMMA5MajorE0ELS11_0ELNS10_8SaturateE0EEEEEENSH_ISC_NS5_IJNSA_ILi0EEES15_S15_EEEEENS5_IJNS4_10UnderscoreES18_S18_EEEEENS4_13SM90_TMA_LOADENS4_14ComposedLayoutINS4_7SwizzleILi2ELi4ELi3EEENS4_25smem_sparse_ptr_flag_bitsILi2ELi8EEENSH_INS5_IJNS5_IJSB_NSA_ILi8EEEEEENS5_IJSI_SF_EEEEEENS5_IJNS5_IJS15_SE_EEESL_EEEEEEEvNS4_8identityES1B_NS1C_INS1D_ILi3ELi4ELi3EEENS4_18smem_ptr_flag_bitsILi8EEENSH_INS5_IJS1H_SE_EEENS5_IJSE_SB_EEEEEEEvS1P_EENS_8epilogue10collective18CollectiveEpilogueINS1Y_23Sm100TmaWarpSpecializedILi4ELi2ELi16ELb1ELb0EEEJSG_NS5_IJNSH_ISE_SB_EENSH_INSA_ILi16EEESB_EEEEEiNS5_IJSB_llEEEiS27_NS1Y_6fusion15FusionCallbacksIS22_NS28_17LinearCombinationIiiiiLNS_15FloatRoundStyleE2EEESG_S26_JEEENS4_5SM1004TMEM4LOAD26SM100_TMEM_LOAD_32dp32b16xES1B_NS1C_INS1D_ILi2ELi5ELi2EEENS1R_ILi32EEENSH_INS5_IJNSA_ILi32EEENSA_ILi4EEEEEENS5_IJSB_S2K_EEEEEEENS4_39AutoVectorizingCopyWithAssumedAlignmentILi128EEENS4_14SM90_TMA_STOREES2P_S2R_S2R_EEEvvEEEEvNT_6ParamsE --------------------------
	.section	.nv.shared._ZN7cutlass13device_kernelINS_4gemm6kernel13GemmUniversalIN4cute5tupleIJiiiiEEENS1_10collective13CollectiveMmaINS1_41MainloopSm100TmaUmmaWarpSpecializedSparseILi10ELi2ELi2ENS5_IJNS4_1CILi1EEESB_SB_EEEEENS5_IJNSA_ILi128EEENSA_ILi64EEESE_EEEaNS5_IJNS4_6LayoutINS5_IJiNS5_IJNSA_ILi2EEEiEEEiEEENS5_IJlNS5_IJSB_SI_EEElEEEEENSH_INS5_IJNS5_IJSE_iEEESO_iEEENS5_IJNS5_IJSE_NSA_ILi16384EEEEEENS5_IJSB_lEEElEEEEEEEEaNS5_IJlSB_lEEENS4_8TiledMMAINS4_8MMA_AtomIJNS4_22SM100_MMA_S8_SS_SPARSEIaaiLi128ELi64ELNS4_4UMMA5MajorE0ELS11_0ELNS10_8SaturateE0EEEEEENSH_ISC_NS5_IJNSA_ILi0EEES15_S15_EEEEENS5_IJNS4_10UnderscoreES18_S18_EEEEENS4_13SM90_TMA_LOADENS4_14ComposedLayoutINS4_7SwizzleILi2ELi4ELi3EEENS4_25smem_sparse_ptr_flag_bitsILi2ELi8EEENSH_INS5_IJNS5_IJSB_NSA_ILi8EEEEEENS5_IJSI_SF_EEEEEENS5_IJNS5_IJS15_SE_EEESL_EEEEEEEvNS4_8identityES1B_NS1C_INS1D_ILi3ELi4ELi3EEENS4_18smem_ptr_flag_bitsILi8EEENSH_INS5_IJS1H_SE_EEENS5_IJSE_SB_EEEEEEEvS1P_EENS_8epilogue10collective18CollectiveEpilogueINS1Y_23Sm100TmaWarpSpecializedILi4ELi2ELi16ELb1ELb0EEEJSG_NS5_IJNSH_ISE_SB_EENSH_INSA_ILi16EEESB_EEEEEiNS5_IJSB_llEEEiS27_NS1Y_6fusion15FusionCallbacksIS22_NS28_17LinearCombinationIiiiiLNS_15FloatRoundStyleE2EEESG_S26_JEEENS4_5SM1004TMEM4LOAD26SM100_TMEM_LOAD_32dp32b16xES1B_NS1C_INS1D_ILi2ELi5ELi2EEENS1R_ILi32EEENSH_INS5_IJNSA_ILi32EEENSA_ILi4EEEEEENS5_IJSB_S2K_EEEEEEENS4_39AutoVectorizingCopyWithAssumedAlignmentILi128EEENS4_14SM90_TMA_STOREES2P_S2R_S2R_EEEvvEEEEvNT_6ParamsE,"aw",@nobits
	.sectionflags	@""
	.align	16
	.zero		1024


//--------------------- .nv.shared.reserved.0     --------------------------
	.section	.nv.shared.reserved.0,"aw",@nobits
	.weak		__nv_reservedSMEM_offset_0_alias
	.size		__nv_reservedSMEM_offset_0_alias, 0, 64
	.other		__nv_reservedSMEM_offset_0_alias,@"STO_CUDA_RESERVED_SHARED STV_DEFAULT"
__nv_reservedSMEM_offset_0_alias:
	.zero		0
.nv.shared.reserved.0:
	.zero		64
	.weak		__nv_reservedSMEM_tcgen05_partition
	.type		__nv_reservedSMEM_tcgen05_partition,@object
	.size		__nv_reservedSMEM_tcgen05_partition,(.L_0 - __nv_reservedSMEM_tcgen05_partition)
__nv_reservedSMEM_tcgen05_partition:
	.zero		32
.L_0:


//--------------------- .nv.global                --------------------------
	.section	.nv.global,"aw",@nobits
.nv.global:
	.type		_ZN39_INTERNAL_42affc3b_4_k_cu_1ddbfc8f_28794cute1_E,@object
	.size		_ZN39_INTERNAL_42affc3b_4_k_cu_1ddbfc8f_28794cute1_E,(_ZN39_INTERNAL_42affc3b_4_k_cu_1ddbfc8f_28794cuda3std3__45__cpo6cbeginE - _ZN39_INTERNAL_42affc3b_4_k_cu_1ddbfc8f_28794cute1_E)
_ZN39_INTERNAL_42affc3b_4_k_cu_1ddbfc8f_28794cute1_E:
	.zero		1
	.type		_ZN39_INTERNAL_42affc3b_4_k_cu_1ddbfc8f_28794cuda3std3__45__cpo6cbeginE,@object
	.size		_ZN39_INTERNAL_42affc3b_4_k_cu_1ddbfc8f_28794cuda3std3__45__cpo6cbeginE,(_ZN39_INTERNAL_42affc3b_4_k_cu_1ddbfc8f_28794cuda3std3__48in_placeE - _ZN39_INTERNAL_42affc3b_4_k_cu_1ddbfc8f_28794cuda3std3__45__cpo6cbeginE)
_ZN39_INTERNAL_42affc3b_4_k_cu_1ddbfc8f_28794cuda3std3__45__cpo6cbeginE:
	.zero		1
	.type		_ZN39_INTERNAL_42affc3b_4_k_cu_1ddbfc8f_28794cuda3std3__48in_placeE,@object
	.size		_ZN39_INTERNAL_42affc3b_4_k_cu_1ddbfc8f_28794cuda3std3__48in_placeE,(_ZN39_INTERNAL_42affc3b_4_k_cu_1ddbfc8f_28794cuda3std6ranges3__45__cpo9iter_moveE - _ZN39_INTERNAL_42affc3b_4_k_cu_1ddbfc8f_28794cuda3std3__48in_placeE)
_ZN39_INTERNAL_42affc3b_4_k_cu_1ddbfc8f_28794cuda3std3__48in_placeE:
	.zero		1
	.type		_ZN39_INTERNAL_42affc3b_4_k_cu_1ddbfc8f_28794cuda3std6ranges3__45__cpo9iter_moveE,@object
	.size		_ZN39_INTERNAL_42affc3b_4_k_cu_1ddbfc8f_28794cuda3std6ranges3__45__cpo9iter_moveE,(_ZN39_INTERNAL_42affc3b_4_k_cu_1ddbfc8f_28794cuda3std3__45__cpo5beginE - _ZN39_INTERNAL_42affc3b_4_k_cu_1ddbfc8f_28794cuda3std6ranges3__45__cpo9iter_moveE)
_ZN39_INTERNAL_42affc3b_4_k_cu_1ddbfc8f_28794cuda3std6ranges3__45__cpo9iter_moveE:
	.zero		1
	.type		_ZN39_INTERNAL_42affc3b_4_k_cu_1ddbfc8f_28794cuda3std3__45__cpo5beginE,@object
	.size		_ZN39_INTERNAL_42affc3b_4_k_cu_1ddbfc8f_28794cuda3std3__45__cpo5beginE,(_ZN39_INTERNAL_42affc3b_4_k_cu_1ddbfc8f_28794cuda3std3__441_GLOBAL__N__42affc3b_4_k_cu_1ddbfc8f_28796ignoreE - _ZN39_INTERNAL_42affc3b_4_k_cu_1ddbfc8f_28794cuda3std3__45__cpo5beginE)
_ZN39_INTERNAL_42affc3b_4_k_cu_1ddbfc8f_28794cuda3std3__45__cpo5beginE:
	.zero		1
	.type		_ZN39_INTERNAL_42affc3b_4_k_cu_1ddbfc8f_28794cuda3std3__441_GLOBAL__N__42affc3b_4_k_cu_1ddbfc8f_28796ignoreE,@object
	.size		_ZN39_INTERNAL_42affc3b_4_k_cu_1ddbfc8f_28794cuda3std3__441_GLOBAL__N__42affc3b_4_k_cu_1ddbfc8f_28796ignoreE,(_ZN39_INTERNAL_42affc3b_4_k_cu_1ddbfc8f_28794cute7productE - _ZN39_INTERNAL_42affc3b_4_k_cu_1ddbfc8f_28794cuda3std3__441_GLOBAL__N__42affc3b_4_k_cu_1ddbfc8f_28796ignoreE)
_ZN39_INTERNAL_42affc3b_4_k_cu_1ddbfc8f_28794cuda3std3__441_GLOBAL__N__42affc3b_4_k_cu_1ddbfc8f_28796ignoreE:
	.zero		1
	.type		_ZN39_INTERNAL_42affc3b_4_k_cu_1ddbfc8f_28794cute7productE,@object
	.size		_ZN39_INTERNAL_42affc3b_4_k_cu_1ddbfc8f_28794cute7productE,(_ZN39_INTERNAL_42affc3b_4_k_cu_1ddbfc8f_28794cuda3std3__45__cpo3endE - _ZN39_INTERNAL_42affc3b_4_k_cu_1ddbfc8f_28794cute7productE)
_ZN39_INTERNAL_42affc3b_4_k_cu_1ddbfc8f_28794cute7productE:
	.zero		1
	.type		_ZN39_INTERNAL_42affc3b_4_k_cu_1ddbfc8f_28794cuda3std3__45__cpo3endE,@object
	.size		_ZN39_INTERNAL_42affc3b_4_k_cu_1ddbfc8f_28794cuda3std3__45__cpo3endE,(_ZN39_INTERNAL_42affc3b_4_k_cu_1ddbfc8f_28794cuda3std3__419piecewise_constructE - _ZN39_INTERNAL_42affc3b_4_k_cu_1ddbfc8f_28794cuda3std3__45__cpo3endE)
_ZN39_INTERNAL_42affc3b_4_k_cu_1ddbfc8f_28794cuda3std3__45__cpo3endE:
	.zero		1
	.type		_ZN39_INTERNAL_42affc3b_4_k_cu_1ddbfc8f_28794cuda3std3__419piecewise_constructE,@object
	.size		_ZN39_INTERNAL_42affc3b_4_k_cu_1ddbfc8f_28794cuda3std3__419piecewise_constructE,(_ZN39_INTERNAL_42affc3b_4_k_cu_1ddbfc8f_28794cuda3std3__45__cpo4cendE - _ZN39_INTERNAL_42affc3b_4_k_cu_1ddbfc8f_28794cuda3std3__419piecewise_constructE)
_ZN39_INTERNAL_42affc3b_4_k_cu_1ddbfc8f_28794cuda3std3__419piecewise_constructE:
	.zero		1
	.type		_ZN39_INTERNAL_42affc3b_4_k_cu_1ddbfc8f_28794cuda3std3__45__cpo4cendE,@object
	.size		_ZN39_INTERNAL_42affc3b_4_k_cu_1ddbfc8f_28794cuda3std3__45__cpo4cendE,(_ZN39_INTERNAL_42affc3b_4_k_cu_1ddbfc8f_28794cuda3std6ranges3__45__cpo4swapE - _ZN39_INTERNAL_42affc3b_4_k_cu_1ddbfc8f_28794cuda3std3__45__cpo4cendE)
_ZN39_INTERNAL_42affc3b_4_k_cu_1ddbfc8f_28794cuda3std3__45__cpo4cendE:
	.zero		1
	.type		_ZN39_INTERNAL_42affc3b_4_k_cu_1ddbfc8f_28794cuda3std6ranges3__45__cpo4swapE,@object
	.size		_ZN39_INTERNAL_42affc3b_4_k_cu_1ddbfc8f_28794cuda3std6ranges3__45__cpo4swapE,(.L_10 - _ZN39_INTERNAL_42affc3b_4_k_cu_1ddbfc8f_28794cuda3std6ranges3__45__cpo4swapE)
_ZN39_INTERNAL_42affc3b_4_k_cu_1ddbfc8f_28794cuda3std6ranges3__45__cpo4swapE:
	.zero		1
.L_10:


//--------------------- .nv.constant0._ZN7cutlass13device_kernelINS_4gemm6kernel13GemmUniversalIN4cute5tupleIJiiiiEEENS1_10collective13CollectiveMmaINS1_41MainloopSm100TmaUmmaWarpSpecializedSparseILi10ELi2ELi2ENS5_IJNS4_1CILi1EEESB_SB_EEEEENS5_IJNSA_ILi128EEENSA_ILi64EEESE_EEEaNS5_IJNS4_6LayoutINS5_IJiNS5_IJNSA_ILi2EEEiEEEiEEENS5_IJlNS5_IJSB_SI_EEElEEEEENSH_INS5_IJNS5_IJSE_iEEESO_iEEENS5_IJNS5_IJSE_NSA_ILi16384EEEEEENS5_IJSB_lEEElEEEEEEEEaNS5_IJlSB_lEEENS4_8TiledMMAINS4_8MMA_AtomIJNS4_22SM100_MMA_S8_SS_SPARSEIaaiLi128ELi64ELNS4_4UMMA5MajorE0ELS11_0ELNS10_8SaturateE0EEEEEENSH_ISC_NS5_IJNSA_ILi0EEES15_S15_EEEEENS5_IJNS4_10UnderscoreES18_S18_EEEEENS4_13SM90_TMA_LOADENS4_14ComposedLayoutINS4_7SwizzleILi2ELi4ELi3EEENS4_25smem_sparse_ptr_flag_bitsILi2ELi8EEENSH_INS5_IJNS5_IJSB_NSA_ILi8EEEEEENS5_IJSI_SF_EEEEEENS5_IJNS5_IJS15_SE_EEESL_EEEEEEEvNS4_8identityES1B_NS1C_INS1D_ILi3ELi4ELi3EEENS4_18smem_ptr_flag_bitsILi8EEENSH_INS5_IJS1H_SE_EEENS5_IJSE_SB_EEEEEEEvS1P_EENS_8epilogue10collective18CollectiveEpilogueINS1Y_23Sm100TmaWarpSpecializedILi4ELi2ELi16ELb1ELb0EEEJSG_NS5_IJNSH_ISE_SB_EENSH_INSA_ILi16EEESB_EEEEEiNS5_IJSB_llEEEiS27_NS1Y_6fusion15FusionCallbacksIS22_NS28_17LinearCombinationIiiiiLNS_15FloatRoundStyleE2EEESG_S26_JEEENS4_5SM1004TMEM4LOAD26SM100_TMEM_LOAD_32dp32b16xES1B_NS1C_INS1D_ILi2ELi5ELi2EEENS1R_ILi32EEENSH_INS5_IJNSA_ILi32EEENSA_ILi4EEEEEENS5_IJSB_S2K_EEEEEEENS4_39AutoVectorizingCopyWithAssumedAlignmentILi128EEENS4_14SM90_TMA_STOREES2P_S2R_S2R_EEEvvEEEEvNT_6ParamsE --------------------------
	.section	.nv.constant0._ZN7cutlass13device_kernelINS_4gemm6kernel13GemmUniversalIN4cute5tupleIJiiiiEEENS1_10collective13CollectiveMmaINS1_41MainloopSm100TmaUmmaWarpSpecializedSparseILi10ELi2ELi2ENS5_IJNS4_1CILi1EEESB_SB_EEEEENS5_IJNSA_ILi128EEENSA_ILi64EEESE_EEEaNS5_IJNS4_6LayoutINS5_IJiNS5_IJNSA_ILi2EEEiEEEiEEENS5_IJlNS5_IJSB_SI_EEElEEEEENSH_INS5_IJNS5_IJSE_iEEESO_iEEENS5_IJNS5_IJSE_NSA_ILi16384EEEEEENS5_IJSB_lEEElEEEEEEEEaNS5_IJlSB_lEEENS4_8TiledMMAINS4_8MMA_AtomIJNS4_22SM100_MMA_S8_SS_SPARSEIaaiLi128ELi64ELNS4_4UMMA5MajorE0ELS11_0ELNS10_8SaturateE0EEEEEENSH_ISC_NS5_IJNSA_ILi0EEES15_S15_EEEEENS5_IJNS4_10UnderscoreES18_S18_EEEEENS4_13SM90_TMA_LOADENS4_14ComposedLayoutINS4_7SwizzleILi2ELi4ELi3EEENS4_25smem_sparse_ptr_flag_bitsILi2ELi8EEENSH_INS5_IJNS5_IJSB_NSA_ILi8EEEEEENS5_IJSI_SF_EEEEEENS5_IJNS5_IJS15_SE_EEESL_EEEEEEEvNS4_8identityES1B_NS1C_INS1D_ILi3ELi4ELi3EEENS4_18smem_ptr_flag_bitsILi8EEENSH_INS5_IJS1H_SE_EEENS5_IJSE_SB_EEEEEEEvS1P_EENS_8epilogue10collective18CollectiveEpilogueINS1Y_23Sm100TmaWarpSpecializedILi4ELi2ELi16ELb1ELb0EEEJSG_NS5_IJNSH_ISE_SB_EENSH_INSA_ILi16EEESB_EEEEEiNS5_IJSB_llEEEiS27_NS1Y_6fusion15FusionCallbacksIS22_NS28_17LinearCombinationIiiiiLNS_15FloatRoundStyleE2EEESG_S26_JEEENS4_5SM1004TMEM4LOAD26SM100_TMEM_LOAD_32dp32b16xES1B_NS1C_INS1D_ILi2ELi5ELi2EEENS1R_ILi32EEENSH_INS5_IJNSA_ILi32EEENSA_ILi4EEEEEENS5_IJSB_S2K_EEEEEEENS4_39AutoVectorizingCopyWithAssumedAlignmentILi128EEENS4_14SM90_TMA_STOREES2P_S2R_S2R_EEEvvEEEEvNT_6ParamsE,"a",@progbits
	.sectionflags	@""
	.align	4
.nv.constant0._ZN7cutlass13device_kernelINS_4gemm6kernel13GemmUniversalIN4cute5tupleIJiiiiEEENS1_10collective13CollectiveMmaINS1_41MainloopSm100TmaUmmaWarpSpecializedSparseILi10ELi2ELi2ENS5_IJNS4_1CILi1EEESB_SB_EEEEENS5_IJNSA_ILi128EEENSA_ILi64EEESE_EEEaNS5_IJNS4_6LayoutINS5_IJiNS5_IJNSA_ILi2EEEiEEEiEEENS5_IJlNS5_IJSB_SI_EEElEEEEENSH_INS5_IJNS5_IJSE_iEEESO_iEEENS5_IJNS5_IJSE_NSA_ILi16384EEEEEENS5_IJSB_lEEElEEEEEEEEaNS5_IJlSB_lEEENS4_8TiledMMAINS4_8MMA_AtomIJNS4_22SM100_MMA_S8_SS_SPARSEIaaiLi128ELi64ELNS4_4UMMA5MajorE0ELS11_0ELNS10_8SaturateE0EEEEEENSH_ISC_NS5_IJNSA_ILi0EEES15_S15_EEEEENS5_IJNS4_10UnderscoreES18_S18_EEEEENS4_13SM90_TMA_LOADENS4_14ComposedLayoutINS4_7SwizzleILi2ELi4ELi3EEENS4_25smem_sparse_ptr_flag_bitsILi2ELi8EEENSH_INS5_IJNS5_IJSB_NSA_ILi8EEEEEENS5_IJSI_SF_EEEEEENS5_IJNS5_IJS15_SE_EEESL_EEEEEEEvNS4_8identityES1B_NS1C_INS1D_ILi3ELi4ELi3EEENS4_18smem_ptr_flag_bitsILi8EEENSH_INS5_IJS1H_SE_EEENS5_IJSE_SB_EEEEEEEvS1P_EENS_8epilogue10collective18CollectiveEpilogueINS1Y_23Sm100TmaWarpSpecializedILi4ELi2ELi16ELb1ELb0EEEJSG_NS5_IJNSH_ISE_SB_EENSH_INSA_ILi16EEESB_EEEEEiNS5_IJSB_llEEEiS27_NS1Y_6fusion15FusionCallbacksIS22_NS28_17LinearCombinationIiiiiLNS_15FloatRoundStyleE2EEESG_S26_JEEENS4_5SM1004TMEM4LOAD26SM100_TMEM_LOAD_32dp32b16xES1B_NS1C_INS1D_ILi2ELi5ELi2EEENS1R_ILi32EEENSH_INS5_IJNSA_ILi32EEENSA_ILi4EEEEEENS5_IJSB_S2K_EEEEEEENS4_39AutoVectorizingCopyWithAssumedAlignmentILi128EEENS4_14SM90_TMA_STOREES2P_S2R_S2R_EEEvvEEEEvNT_6ParamsE:
	.zero		3456


//--------------------- SYMBOLS --------------------------

	.type		.nv.reservedSmem.offset0,@object
	.size		.nv.reservedSmem.offset0,0x4
	.type		.nv.reservedSmem.cap,@object
	.size		.nv.reservedSmem.cap,0x4
	.type		__assertfail,@function
